//
// Generated by NVIDIA NVVM Compiler
//
// Compiler Build ID: CL-36424714
// Cuda compilation tools, release 13.0, V13.0.88
// Based on NVVM 20.0.0
//

.version 9.0
.target sm_100
.address_size 64

	// .globl	_Z15InitialParticlePfS_fffi

.visible .entry _Z15InitialParticlePfS_fffi(
	.param .u64 .ptr .align 1 _Z15InitialParticlePfS_fffi_param_0,
	.param .u64 .ptr .align 1 _Z15InitialParticlePfS_fffi_param_1,
	.param .f32 _Z15InitialParticlePfS_fffi_param_2,
	.param .f32 _Z15InitialParticlePfS_fffi_param_3,
	.param .f32 _Z15InitialParticlePfS_fffi_param_4,
	.param .u32 _Z15InitialParticlePfS_fffi_param_5
)
{
	.reg .pred 	%p<2>;
	.reg .b32 	%r<8>;
	.reg .b32 	%f<4>;
	.reg .b64 	%rd<9>;
	.reg .b64 	%fd<3>;

	ld.param.u64 	%rd1, [_Z15InitialParticlePfS_fffi_param_0];
	ld.param.u64 	%rd2, [_Z15InitialParticlePfS_fffi_param_1];
	ld.param.f32 	%f1, [_Z15InitialParticlePfS_fffi_param_2];
	ld.param.f32 	%f2, [_Z15InitialParticlePfS_fffi_param_3];
	ld.param.u32 	%r2, [_Z15InitialParticlePfS_fffi_param_5];
	mov.u32 	%r3, %ntid.x;
	mov.u32 	%r4, %ctaid.x;
	mov.u32 	%r5, %tid.x;
	mad.lo.s32 	%r1, %r3, %r4, %r5;
	setp.ge.s32 	%p1, %r1, %r2;
	@%p1 bra 	$L__BB0_2;
	cvta.to.global.u64 	%rd3, %rd1;
	cvta.to.global.u64 	%rd4, %rd2;
	mul.lo.s32 	%r6, %r1, 3;
	mul.wide.s32 	%rd5, %r6, 4;
	add.s64 	%rd6, %rd3, %rd5;
	st.global.f32 	[%rd6], %f1;
	st.global.f32 	[%rd6+4], %f2;
	mov.b32 	%r7, 1063339950;
	st.global.u32 	[%rd6+8], %r7;
	cvt.rn.f64.s32 	%fd1, %r2;
	rcp.rn.f64 	%fd2, %fd1;
	cvt.rn.f32.f64 	%f3, %fd2;
	mul.wide.s32 	%rd7, %r1, 4;
	add.s64 	%rd8, %rd4, %rd7;
	st.global.f32 	[%rd8], %f3;
$L__BB0_2:
	ret;

}
	// .globl	_Z6SamplePfS_S_ii
.visible .entry _Z6SamplePfS_S_ii(
	.param .u64 .ptr .align 1 _Z6SamplePfS_S_ii_param_0,
	.param .u64 .ptr .align 1 _Z6SamplePfS_S_ii_param_1,
	.param .u64 .ptr .align 1 _Z6SamplePfS_S_ii_param_2,
	.param .u32 _Z6SamplePfS_S_ii_param_3,
	.param .u32 _Z6SamplePfS_S_ii_param_4
)
{
	.reg .pred 	%p<2>;
	.reg .b32 	%r<7>;
	.reg .b32 	%f<7>;
	.reg .b64 	%rd<12>;

	ld.param.u64 	%rd1, [_Z6SamplePfS_S_ii_param_0];
	ld.param.u64 	%rd2, [_Z6SamplePfS_S_ii_param_1];
	ld.param.u64 	%rd3, [_Z6SamplePfS_S_ii_param_2];
	ld.param.u32 	%r2, [_Z6SamplePfS_S_ii_param_4];
	mov.u32 	%r3, %ntid.x;
	mov.u32 	%r4, %ctaid.x;
	mov.u32 	%r5, %tid.x;
	mad.lo.s32 	%r1, %r3, %r4, %r5;
	setp.ge.s32 	%p1, %r1, %r2;
	@%p1 bra 	$L__BB1_2;
	cvta.to.global.u64 	%rd4, %rd2;
	cvta.to.global.u64 	%rd5, %rd1;
	cvta.to.global.u64 	%rd6, %rd3;
	mul.wide.s32 	%rd7, %r1, 4;
	add.s64 	%rd8, %rd4, %rd7;
	ld.global.f32 	%f1, [%rd8];
	mul.lo.s32 	%r6, %r1, 3;
	mul.wide.s32 	%rd9, %r6, 4;
	add.s64 	%rd10, %rd5, %rd9;
	ld.global.f32 	%f2, [%rd10];
	add.f32 	%f3, %f1, %f2;
	st.global.f32 	[%rd10], %f3;
	add.s64 	%rd11, %rd6, %rd7;
	ld.global.f32 	%f4, [%rd11];
	ld.global.f32 	%f5, [%rd10+4];
	add.f32 	%f6, %f4, %f5;
	st.global.f32 	[%rd10+4], %f6;
$L__BB1_2:
	ret;

}
	// .globl	_Z8EvaluatePfS_S_iS_fi
.visible .entry _Z8EvaluatePfS_S_iS_fi(
	.param .u64 .ptr .align 1 _Z8EvaluatePfS_S_iS_fi_param_0,
	.param .u64 .ptr .align 1 _Z8EvaluatePfS_S_iS_fi_param_1,
	.param .u64 .ptr .align 1 _Z8EvaluatePfS_S_iS_fi_param_2,
	.param .u32 _Z8EvaluatePfS_S_iS_fi_param_3,
	.param .u64 .ptr .align 1 _Z8EvaluatePfS_S_iS_fi_param_4,
	.param .f32 _Z8EvaluatePfS_S_iS_fi_param_5,
	.param .u32 _Z8EvaluatePfS_S_iS_fi_param_6
)
{
	.reg .pred 	%p<7>;
	.reg .b32 	%r<28>;
	.reg .b32 	%f<106>;
	.reg .b64 	%rd<23>;
	.reg .b64 	%fd<19>;

	ld.param.u64 	%rd6, [_Z8EvaluatePfS_S_iS_fi_param_0];
	ld.param.u64 	%rd7, [_Z8EvaluatePfS_S_iS_fi_param_1];
	ld.param.u64 	%rd8, [_Z8EvaluatePfS_S_iS_fi_param_2];
	ld.param.u32 	%r9, [_Z8EvaluatePfS_S_iS_fi_param_3];
	ld.param.u64 	%rd9, [_Z8EvaluatePfS_S_iS_fi_param_4];
	ld.param.f32 	%f9, [_Z8EvaluatePfS_S_iS_fi_param_5];
	ld.param.u32 	%r10, [_Z8EvaluatePfS_S_iS_fi_param_6];
	cvta.to.global.u64 	%rd1, %rd8;
	cvta.to.global.u64 	%rd2, %rd9;
	mov.u32 	%r11, %ntid.x;
	mov.u32 	%r12, %ctaid.x;
	mov.u32 	%r13, %tid.x;
	mad.lo.s32 	%r1, %r11, %r12, %r13;
	setp.ge.s32 	%p1, %r1, %r10;
	@%p1 bra 	$L__BB2_9;
	setp.lt.s32 	%p2, %r9, 1;
	mov.f32 	%f105, 0f3F800000;
	@%p2 bra 	$L__BB2_8;
	cvta.to.global.u64 	%rd10, %rd6;
	mul.wide.s32 	%rd11, %r1, 4;
	add.s64 	%rd12, %rd10, %rd11;
	ld.global.f32 	%f1, [%rd12];
	ld.global.f32 	%f2, [%rd12+4];
	cvt.f64.f32 	%fd4, %f9;
	mul.f64 	%fd5, %fd4, 0d40040D931D17914A;
	rcp.rn.f64 	%fd6, %fd5;
	cvt.rn.f32.f64 	%f3, %fd6;
	setp.eq.s32 	%p3, %r9, 1;
	mov.f64 	%fd18, 0d3FF0000000000000;
	mov.b32 	%r27, 0;
	@%p3 bra 	$L__BB2_6;
	and.b32  	%r27, %r9, 2147483646;
	neg.s32 	%r26, %r27;
	add.s64 	%rd22, %rd2, 4;
	mov.f32 	%f105, 0f3F800000;
	mov.b32 	%r25, 0;
$L__BB2_4:
	ld.global.f32 	%f13, [%rd22+-4];
	mul.wide.u32 	%rd13, %r25, 4;
	add.s64 	%rd14, %rd1, %rd13;
	ld.global.f32 	%f14, [%rd14];
	ld.global.f32 	%f15, [%rd14+4];
	ld.global.f32 	%f16, [%rd14+8];
	sub.f32 	%f17, %f1, %f14;
	sub.f32 	%f18, %f2, %f15;
	mul.f32 	%f19, %f18, %f18;
	fma.rn.f32 	%f20, %f17, %f17, %f19;
	mov.f32 	%f21, 0f3F8F5C29;
	sub.f32 	%f22, %f21, %f16;
	fma.rn.f32 	%f23, %f22, %f22, %f20;
	sqrt.rn.f32 	%f24, %f23;
	sub.f32 	%f25, %f13, %f24;
	mul.f32 	%f26, %f25, %f25;
	mul.f32 	%f27, %f26, 0f3F000000;
	div.rn.f32 	%f28, %f27, %f9;
	div.rn.f32 	%f29, %f28, %f9;
	fma.rn.f32 	%f30, %f29, 0f3BBB989D, 0f3F000000;
	cvt.sat.f32.f32 	%f31, %f30;
	mov.f32 	%f32, 0f4B400001;
	mov.f32 	%f33, 0f437C0000;
	fma.rm.f32 	%f34, %f31, %f33, %f32;
	add.f32 	%f35, %f34, 0fCB40007F;
	neg.f32 	%f36, %f35;
	fma.rn.f32 	%f37, %f29, 0f3FB8AA3B, %f36;
	fma.rn.f32 	%f38, %f29, 0f32A57060, %f37;
	mov.b32 	%r17, %f34;
	shl.b32 	%r18, %r17, 23;
	mov.b32 	%f39, %r18;
	ex2.approx.ftz.f32 	%f40, %f38;
	mul.f32 	%f41, %f40, %f39;
	mul.f32 	%f42, %f41, %f3;
	cvt.f64.f32 	%fd7, %f42;
	add.f64 	%fd8, %fd7, 0d3BC79CA10C924223;
	cvt.f64.f32 	%fd9, %f105;
	mul.f64 	%fd10, %fd8, %fd9;
	cvt.rn.f32.f64 	%f43, %fd10;
	ld.global.f32 	%f44, [%rd22];
	ld.global.f32 	%f45, [%rd14+12];
	ld.global.f32 	%f46, [%rd14+16];
	ld.global.f32 	%f47, [%rd14+20];
	sub.f32 	%f48, %f1, %f45;
	sub.f32 	%f49, %f2, %f46;
	mul.f32 	%f50, %f49, %f49;
	fma.rn.f32 	%f51, %f48, %f48, %f50;
	sub.f32 	%f52, %f21, %f47;
	fma.rn.f32 	%f53, %f52, %f52, %f51;
	sqrt.rn.f32 	%f54, %f53;
	sub.f32 	%f55, %f44, %f54;
	mul.f32 	%f56, %f55, %f55;
	mul.f32 	%f57, %f56, 0f3F000000;
	div.rn.f32 	%f58, %f57, %f9;
	div.rn.f32 	%f59, %f58, %f9;
	fma.rn.f32 	%f60, %f59, 0f3BBB989D, 0f3F000000;
	cvt.sat.f32.f32 	%f61, %f60;
	fma.rm.f32 	%f62, %f61, %f33, %f32;
	add.f32 	%f63, %f62, 0fCB40007F;
	neg.f32 	%f64, %f63;
	fma.rn.f32 	%f65, %f59, 0f3FB8AA3B, %f64;
	fma.rn.f32 	%f66, %f59, 0f32A57060, %f65;
	mov.b32 	%r19, %f62;
	shl.b32 	%r20, %r19, 23;
	mov.b32 	%f67, %r20;
	ex2.approx.ftz.f32 	%f68, %f66;
	mul.f32 	%f69, %f68, %f67;
	mul.f32 	%f70, %f69, %f3;
	cvt.f64.f32 	%fd11, %f70;
	add.f64 	%fd12, %fd11, 0d3BC79CA10C924223;
	cvt.f64.f32 	%fd13, %f43;
	mul.f64 	%fd14, %fd12, %fd13;
	cvt.rn.f32.f64 	%f105, %fd14;
	add.s32 	%r26, %r26, 2;
	add.s32 	%r25, %r25, 6;
	add.s64 	%rd22, %rd22, 8;
	setp.ne.s32 	%p4, %r26, 0;
	@%p4 bra 	$L__BB2_4;
	cvt.f64.f32 	%fd18, %f105;
$L__BB2_6:
	and.b32  	%r21, %r9, 1;
	setp.eq.b32 	%p5, %r21, 1;
	not.pred 	%p6, %p5;
	@%p6 bra 	$L__BB2_8;
	mul.wide.u32 	%rd15, %r27, 4;
	add.s64 	%rd16, %rd2, %rd15;
	ld.global.f32 	%f71, [%rd16];
	mul.lo.s32 	%r22, %r27, 3;
	mul.wide.u32 	%rd17, %r22, 4;
	add.s64 	%rd18, %rd1, %rd17;
	ld.global.f32 	%f72, [%rd18];
	ld.global.f32 	%f73, [%rd18+4];
	ld.global.f32 	%f74, [%rd18+8];
	sub.f32 	%f75, %f1, %f72;
	sub.f32 	%f76, %f2, %f73;
	mul.f32 	%f77, %f76, %f76;
	fma.rn.f32 	%f78, %f75, %f75, %f77;
	mov.f32 	%f79, 0f3F8F5C29;
	sub.f32 	%f80, %f79, %f74;
	fma.rn.f32 	%f81, %f80, %f80, %f78;
	sqrt.rn.f32 	%f82, %f81;
	sub.f32 	%f83, %f71, %f82;
	mul.f32 	%f84, %f83, %f83;
	mul.f32 	%f85, %f84, 0f3F000000;
	div.rn.f32 	%f86, %f85, %f9;
	div.rn.f32 	%f87, %f86, %f9;
	fma.rn.f32 	%f88, %f87, 0f3BBB989D, 0f3F000000;
	cvt.sat.f32.f32 	%f89, %f88;
	mov.f32 	%f90, 0f4B400001;
	mov.f32 	%f91, 0f437C0000;
	fma.rm.f32 	%f92, %f89, %f91, %f90;
	add.f32 	%f93, %f92, 0fCB40007F;
	neg.f32 	%f94, %f93;
	fma.rn.f32 	%f95, %f87, 0f3FB8AA3B, %f94;
	fma.rn.f32 	%f96, %f87, 0f32A57060, %f95;
	mov.b32 	%r23, %f92;
	shl.b32 	%r24, %r23, 23;
	mov.b32 	%f97, %r24;
	ex2.approx.ftz.f32 	%f98, %f96;
	mul.f32 	%f99, %f98, %f97;
	mul.f32 	%f100, %f99, %f3;
	cvt.f64.f32 	%fd15, %f100;
	add.f64 	%fd16, %fd15, 0d3BC79CA10C924223;
	mul.f64 	%fd17, %fd16, %fd18;
	cvt.rn.f32.f64 	%f105, %fd17;
$L__BB2_8:
	cvta.to.global.u64 	%rd19, %rd7;
	mul.wide.s32 	%rd20, %r1, 4;
	add.s64 	%rd21, %rd19, %rd20;
	ld.global.f32 	%f101, [%rd21];
	mul.f32 	%f102, %f105, %f101;
	st.global.f32 	[%rd21], %f102;
$L__BB2_9:
	ret;

}
	// .globl	_Z10NormalizedPfi
.visible .entry _Z10NormalizedPfi(
	.param .u64 .ptr .align 1 _Z10NormalizedPfi_param_0,
	.param .u32 _Z10NormalizedPfi_param_1
)
{


	ret;

}
	// .globl	_Z9GetResultPfS_iS_
.visible .entry _Z9GetResultPfS_iS_(
	.param .u64 .ptr .align 1 _Z9GetResultPfS_iS__param_0,
	.param .u64 .ptr .align 1 _Z9GetResultPfS_iS__param_1,
	.param .u32 _Z9GetResultPfS_iS__param_2,
	.param .u64 .ptr .align 1 _Z9GetResultPfS_iS__param_3
)
{


	ret;

}
	// .globl	_Z8ReSamplePfS_i
.visible .entry _Z8ReSamplePfS_i(
	.param .u64 .ptr .align 1 _Z8ReSamplePfS_i_param_0,
	.param .u64 .ptr .align 1 _Z8ReSamplePfS_i_param_1,
	.param .u32 _Z8ReSamplePfS_i_param_2
)
{


	ret;

}


// ===== COMPILED SASS (sm_100) =====

	.target	sm_100

	.elftype	@"ET_EXEC"


//--------------------- .note.nv.tkinfo           --------------------------
	.section	.note.nv.tkinfo,"",@"SHT_NOTE"
	.sectionflags	@"SHF_NOTE_NV_TKINFO"
	.tkinfo
        /*0018*/ 	.word	0x00000002
        /*0030*/ 	.string	""
        /*0030*/ 	.string	"ptxas"
        /*0030*/ 	.string	"Cuda compilation tools, release 13.0, V13.0.88"
        /*0030*/ 	.string	"Build cuda_13.0.r13.0/compiler.36424714_0"
        /*0030*/ 	.string	"-arch sm_100 -m 64 "



//--------------------- .note.nv.cuinfo           --------------------------
	.section	.note.nv.cuinfo,"",@"SHT_NOTE"
	.sectionflags	@"SHF_NOTE_NV_CUINFO"
        /*0018*/ 	.short	0x0002
        /*001a*/ 	.short	0x0064
        /*001c*/ 	.short	0x0082
	.zero		2


//--------------------- .nv.info                  --------------------------
	.section	.nv.info,"",@"SHT_CUDA_INFO"
	.align	4


	//----- nvinfo : EIATTR_REGCOUNT
	.align		4
        /*0000*/ 	.byte	0x04, 0x2f
        /*0002*/ 	.short	(.L_1 - .L_0)
	.align		4
.L_0:
        /*0004*/ 	.word	index@(_Z15InitialParticlePfS_fffi)
        /*0008*/ 	.word	0x00000012


	//----- nvinfo : EIATTR_FRAME_SIZE
	.align		4
.L_1:
        /*000c*/ 	.byte	0x04, 0x11
        /*000e*/ 	.short	(.L_3 - .L_2)
	.align		4
.L_2:
        /*0010*/ 	.word	index@($__internal_3_$__cuda_sm20_dblrcp_rn_slowpath_v3)
        /*0014*/ 	.word	0x00000000


	//----- nvinfo : EIATTR_FRAME_SIZE
	.align		4
.L_3:
        /*0018*/ 	.byte	0x04, 0x11
        /*001a*/ 	.short	(.L_5 - .L_4)
	.align		4
.L_4:
        /*001c*/ 	.word	index@(_Z15InitialParticlePfS_fffi)
        /*0020*/ 	.word	0x00000000


	//----- nvinfo : EIATTR_REGCOUNT
	.align		4
.L_5:
        /*0024*/ 	.byte	0x04, 0x2f
        /*0026*/ 	.short	(.L_7 - .L_6)
	.align		4
.L_6:
        /*0028*/ 	.word	index@(_Z6SamplePfS_S_ii)
        /*002c*/ 	.word	0x0000000e


	//----- nvinfo : EIATTR_FRAME_SIZE
	.align		4
.L_7:
        /*0030*/ 	.byte	0x04, 0x11
        /*0032*/ 	.short	(.L_9 - .L_8)
	.align		4
.L_8:
        /*0034*/ 	.word	index@(_Z6SamplePfS_S_ii)
        /*0038*/ 	.word	0x00000000


	//----- nvinfo : EIATTR_REGCOUNT
	.align		4
.L_9:
        /*003c*/ 	.byte	0x04, 0x2f
        /*003e*/ 	.short	(.L_11 - .L_10)
	.align		4
.L_10:
        /*0040*/ 	.word	index@(_Z8EvaluatePfS_S_iS_fi)
        /*0044*/ 	.word	0x0000001c


	//----- nvinfo : EIATTR_FRAME_SIZE
	.align		4
.L_11:
        /*0048*/ 	.byte	0x04, 0x11
        /*004a*/ 	.short	(.L_13 - .L_12)
	.align		4
.L_12:
        /*004c*/ 	.word	index@($__internal_2_$__cuda_sm3x_div_rn_noftz_f32_slowpath)
        /*0050*/ 	.word	0x00000000


	//----- nvinfo : EIATTR_FRAME_SIZE
	.align		4
.L_13:
        /*0054*/ 	.byte	0x04, 0x11
        /*0056*/ 	.short	(.L_15 - .L_14)
	.align		4
.L_14:
        /*0058*/ 	.word	index@($__internal_1_$__cuda_sm20_sqrt_rn_f32_slowpath)
        /*005c*/ 	.word	0x00000000


	//----- nvinfo : EIATTR_FRAME_SIZE
	.align		4
.L_15:
        /*0060*/ 	.byte	0x04, 0x11
        /*0062*/ 	.short	(.L_17 - .L_16)
	.align		4
.L_16:
        /*0064*/ 	.word	index@($__internal_0_$__cuda_sm20_dblrcp_rn_slowpath_v3)
        /*0068*/ 	.word	0x00000000


	//----- nvinfo : EIATTR_FRAME_SIZE
	.align		4
.L_17:
        /*006c*/ 	.byte	0x04, 0x11
        /*006e*/ 	.short	(.L_19 - .L_18)
	.align		4
.L_18:
        /*0070*/ 	.word	index@(_Z8EvaluatePfS_S_iS_fi)
        /*0074*/ 	.word	0x00000000


	//----- nvinfo : EIATTR_REGCOUNT
	.align		4
.L_19:
        /*0078*/ 	.byte	0x04, 0x2f
        /*007a*/ 	.short	(.L_21 - .L_20)
	.align		4
.L_20:
        /*007c*/ 	.word	index@(_Z10NormalizedPfi)
        /*0080*/ 	.word	0x00000004


	//----- nvinfo : EIATTR_FRAME_SIZE
	.align		4
.L_21:
        /*0084*/ 	.byte	0x04, 0x11
        /*0086*/ 	.short	(.L_23 - .L_22)
	.align		4
.L_22:
        /*0088*/ 	.word	index@(_Z10NormalizedPfi)
        /*008c*/ 	.word	0x00000000


	//----- nvinfo : EIATTR_REGCOUNT
	.align		4
.L_23:
        /*0090*/ 	.byte	0x04, 0x2f
        /*0092*/ 	.short	(.L_25 - .L_24)
	.align		4
.L_24:
        /*0094*/ 	.word	index@(_Z9GetResultPfS_iS_)
        /*0098*/ 	.word	0x00000004


	//----- nvinfo : EIATTR_FRAME_SIZE
	.align		4
.L_25:
        /*009c*/ 	.byte	0x04, 0x11
        /*009e*/ 	.short	(.L_27 - .L_26)
	.align		4
.L_26:
        /*00a0*/ 	.word	index@(_Z9GetResultPfS_iS_)
        /*00a4*/ 	.word	0x00000000


	//----- nvinfo : EIATTR_REGCOUNT
	.align		4
.L_27:
        /*00a8*/ 	.byte	0x04, 0x2f
        /*00aa*/ 	.short	(.L_29 - .L_28)
	.align		4
.L_28:
        /*00ac*/ 	.word	index@(_Z8ReSamplePfS_i)
        /*00b0*/ 	.word	0x00000004


	//----- nvinfo : EIATTR_FRAME_SIZE
	.align		4
.L_29:
        /*00b4*/ 	.byte	0x04, 0x11
        /*00b6*/ 	.short	(.L_31 - .L_30)
	.align		4
.L_30:
        /*00b8*/ 	.word	index@(_Z8ReSamplePfS_i)
        /*00bc*/ 	.word	0x00000000


	//----- nvinfo : EIATTR_MIN_STACK_SIZE
	.align		4
.L_31:
        /*00c0*/ 	.byte	0x04, 0x12
        /*00c2*/ 	.short	(.L_33 - .L_32)
	.align		4
.L_32:
        /*00c4*/ 	.word	index@(_Z8ReSamplePfS_i)
        /*00c8*/ 	.word	0x00000000


	//----- nvinfo : EIATTR_MIN_STACK_SIZE
	.align		4
.L_33:
        /*00cc*/ 	.byte	0x04, 0x12
        /*00ce*/ 	.short	(.L_35 - .L_34)
	.align		4
.L_34:
        /*00d0*/ 	.word	index@(_Z9GetResultPfS_iS_)
        /*00d4*/ 	.word	0x00000000


	//----- nvinfo : EIATTR_MIN_STACK_SIZE
	.align		4
.L_35:
        /*00d8*/ 	.byte	0x04, 0x12
        /*00da*/ 	.short	(.L_37 - .L_36)
	.align		4
.L_36:
        /*00dc*/ 	.word	index@(_Z10NormalizedPfi)
        /*00e0*/ 	.word	0x00000000


	//----- nvinfo : EIATTR_MIN_STACK_SIZE
	.align		4
.L_37:
        /*00e4*/ 	.byte	0x04, 0x12
        /*00e6*/ 	.short	(.L_39 - .L_38)
	.align		4
.L_38:
        /*00e8*/ 	.word	index@(_Z8EvaluatePfS_S_iS_fi)
        /*00ec*/ 	.word	0x00000000


	//----- nvinfo : EIATTR_MIN_STACK_SIZE
	.align		4
.L_39:
        /*00f0*/ 	.byte	0x04, 0x12
        /*00f2*/ 	.short	(.L_41 - .L_40)
	.align		4
.L_40:
        /*00f4*/ 	.word	index@(_Z6SamplePfS_S_ii)
        /*00f8*/ 	.word	0x00000000


	//----- nvinfo : EIATTR_MIN_STACK_SIZE
	.align		4
.L_41:
        /*00fc*/ 	.byte	0x04, 0x12
        /*00fe*/ 	.short	(.L_43 - .L_42)
	.align		4
.L_42:
        /*0100*/ 	.word	index@(_Z15InitialParticlePfS_fffi)
        /*0104*/ 	.word	0x00000000
.L_43:


//--------------------- .nv.compat                --------------------------
	.section	.nv.compat,"",@"SHT_CUDA_COMPAT_INFO"
	.align	4
        /*0000*/ 	.byte	0x02, 0x09, 0x00, 0x00, 0x02, 0x02, 0x01, 0x00, 0x02, 0x05, 0x05, 0x00, 0x03, 0x07, 0x01, 0x01
        /*0010*/ 	.byte	0x02, 0x03, 0x00, 0x00, 0x02, 0x06, 0x01, 0x00, 0x04, 0x0b, 0x08, 0x00, 0x01, 0x00, 0x00, 0x00
        /*0020*/ 	.byte	0x00, 0x00, 0x00, 0x00


//--------------------- .nv.info._Z8ReSamplePfS_i --------------------------
	.section	.nv.info._Z8ReSamplePfS_i,"",@"SHT_CUDA_INFO"
	.sectionflags	@""
	.align	4


	//----- nvinfo : EIATTR_CUDA_API_VERSION
	.align		4
        /*0000*/ 	.byte	0x04, 0x37
        /*0002*/ 	.short	(.L_45 - .L_44)
.L_44:
        /*0004*/ 	.word	0x00000082


	//----- nvinfo : EIATTR_KPARAM_INFO
	.align		4
.L_45:
        /*0008*/ 	.byte	0x04, 0x17
        /*000a*/ 	.short	(.L_47 - .L_46)
.L_46:
        /*000c*/ 	.word	0x00000000
        /*0010*/ 	.short	0x0002
        /*0012*/ 	.short	0x0010
        /*0014*/ 	.byte	0x00, 0xf0, 0x11, 0x00


	//----- nvinfo : EIATTR_KPARAM_INFO
	.align		4
.L_47:
        /*0018*/ 	.byte	0x04, 0x17
        /*001a*/ 	.short	(.L_49 - .L_48)
.L_48:
        /*001c*/ 	.word	0x00000000
        /*0020*/ 	.short	0x0001
        /*0022*/ 	.short	0x0008
        /*0024*/ 	.byte	0x00, 0xf5, 0x21, 0x00


	//----- nvinfo : EIATTR_KPARAM_INFO
	.align		4
.L_49:
        /*0028*/ 	.byte	0x04, 0x17
        /*002a*/ 	.short	(.L_51 - .L_50)
.L_50:
        /*002c*/ 	.word	0x00000000
        /*0030*/ 	.short	0x0000
        /*0032*/ 	.short	0x0000
        /*0034*/ 	.byte	0x00, 0xf5, 0x21, 0x00


	//----- nvinfo : EIATTR_SPARSE_MMA_MASK
	.align		4
.L_51:
        /*0038*/ 	.byte	0x03, 0x50
        /*003a*/ 	.short	0x0000


	//----- nvinfo : EIATTR_MAXREG_COUNT
	.align		4
        /*003c*/ 	.byte	0x03, 0x1b
        /*003e*/ 	.short	0x00ff


	//----- nvinfo : EIATTR_MERCURY_ISA_VERSION
	.align		4
        /*0040*/ 	.byte	0x03, 0x5f
        /*0042*/ 	.short	0x0101


	//----- nvinfo : EIATTR_VRC_CTA_INIT_COUNT
	.align		4
        /*0044*/ 	.byte	0x02, 0x4a
	.zero		1
	.zero		1


	//----- nvinfo : EIATTR_EXIT_INSTR_OFFSETS
	.align		4
        /*0048*/ 	.byte	0x04, 0x1c
        /*004a*/ 	.short	(.L_53 - .L_52)


	//   ....[0]....
.L_52:
        /*004c*/ 	.word	0x00000010


	//----- nvinfo : EIATTR_CBANK_PARAM_SIZE
	.align		4
.L_53:
        /*0050*/ 	.byte	0x03, 0x19
        /*0052*/ 	.short	0x0014


	//----- nvinfo : EIATTR_PARAM_CBANK
	.align		4
        /*0054*/ 	.byte	0x04, 0x0a
        /*0056*/ 	.short	(.L_55 - .L_54)
	.align		4
.L_54:
        /*0058*/ 	.word	index@(.nv.constant0._Z8ReSamplePfS_i)
        /*005c*/ 	.short	0x0380
        /*005e*/ 	.short	0x0014


	//----- nvinfo : EIATTR_SW_WAR
	.align		4
.L_55:
        /*0060*/ 	.byte	0x04, 0x36
        /*0062*/ 	.short	(.L_57 - .L_56)
.L_56:
        /*0064*/ 	.word	0x00000008
.L_57:


//--------------------- .nv.info._Z9GetResultPfS_iS_ --------------------------
	.section	.nv.info._Z9GetResultPfS_iS_,"",@"SHT_CUDA_INFO"
	.sectionflags	@""
	.align	4


	//----- nvinfo : EIATTR_CUDA_API_VERSION
	.align		4
        /*0000*/ 	.byte	0x04, 0x37
        /*0002*/ 	.short	(.L_59 - .L_58)
.L_58:
        /*0004*/ 	.word	0x00000082


	//----- nvinfo : EIATTR_KPARAM_INFO
	.align		4
.L_59:
        /*0008*/ 	.byte	0x04, 0x17
        /*000a*/ 	.short	(.L_61 - .L_60)
.L_60:
        /*000c*/ 	.word	0x00000000
        /*0010*/ 	.short	0x0003
        /*0012*/ 	.short	0x0018
        /*0014*/ 	.byte	0x00, 0xf5, 0x21, 0x00


	//----- nvinfo : EIATTR_KPARAM_INFO
	.align		4
.L_61:
        /*0018*/ 	.byte	0x04, 0x17
        /*001a*/ 	.short	(.L_63 - .L_62)
.L_62:
        /*001c*/ 	.word	0x00000000
        /*0020*/ 	.short	0x0002
        /*0022*/ 	.short	0x0010
        /*0024*/ 	.byte	0x00, 0xf0, 0x11, 0x00


	//----- nvinfo : EIATTR_KPARAM_INFO
	.align		4
.L_63:
        /*0028*/ 	.byte	0x04, 0x17
        /*002a*/ 	.short	(.L_65 - .L_64)
.L_64:
        /*002c*/ 	.word	0x00000000
        /*0030*/ 	.short	0x0001
        /*0032*/ 	.short	0x0008
        /*0034*/ 	.byte	0x00, 0xf5, 0x21, 0x00


	//----- nvinfo : EIATTR_KPARAM_INFO
	.align		4
.L_65:
        /*0038*/ 	.byte	0x04, 0x17
        /*003a*/ 	.short	(.L_67 - .L_66)
.L_66:
        /*003c*/ 	.word	0x00000000
        /*0040*/ 	.short	0x0000
        /*0042*/ 	.short	0x0000
        /*0044*/ 	.byte	0x00, 0xf5, 0x21, 0x00


	//----- nvinfo : EIATTR_SPARSE_MMA_MASK
	.align		4
.L_67:
        /*0048*/ 	.byte	0x03, 0x50
        /*004a*/ 	.short	0x0000


	//----- nvinfo : EIATTR_MAXREG_COUNT
	.align		4
        /*004c*/ 	.byte	0x03, 0x1b
        /*004e*/ 	.short	0x00ff


	//----- nvinfo : EIATTR_MERCURY_ISA_VERSION
	.align		4
        /*0050*/ 	.byte	0x03, 0x5f
        /*0052*/ 	.short	0x0101


	//----- nvinfo : EIATTR_VRC_CTA_INIT_COUNT
	.align		4
        /*0054*/ 	.byte	0x02, 0x4a
	.zero		1
	.zero		1


	//----- nvinfo : EIATTR_EXIT_INSTR_OFFSETS
	.align		4
        /*0058*/ 	.byte	0x04, 0x1c
        /*005a*/ 	.short	(.L_69 - .L_68)


	//   ....[0]....
.L_68:
        /*005c*/ 	.word	0x00000010


	//----- nvinfo : EIATTR_CBANK_PARAM_SIZE
	.align		4
.L_69:
        /*0060*/ 	.byte	0x03, 0x19
        /*0062*/ 	.short	0x0020


	//----- nvinfo : EIATTR_PARAM_CBANK
	.align		4
        /*0064*/ 	.byte	0x04, 0x0a
        /*0066*/ 	.short	(.L_71 - .L_70)
	.align		4
.L_70:
        /*0068*/ 	.word	index@(.nv.constant0._Z9GetResultPfS_iS_)
        /*006c*/ 	.short	0x0380
        /*006e*/ 	.short	0x0020


	//----- nvinfo : EIATTR_SW_WAR
	.align		4
.L_71:
        /*0070*/ 	.byte	0x04, 0x36
        /*0072*/ 	.short	(.L_73 - .L_72)
.L_72:
        /*0074*/ 	.word	0x00000008
.L_73:


//--------------------- .nv.info._Z10NormalizedPfi --------------------------
	.section	.nv.info._Z10NormalizedPfi,"",@"SHT_CUDA_INFO"
	.sectionflags	@""
	.align	4


	//----- nvinfo : EIATTR_CUDA_API_VERSION
	.align		4
        /*0000*/ 	.byte	0x04, 0x37
        /*0002*/ 	.short	(.L_75 - .L_74)
.L_74:
        /*0004*/ 	.word	0x00000082


	//----- nvinfo : EIATTR_KPARAM_INFO
	.align		4
.L_75:
        /*0008*/ 	.byte	0x04, 0x17
        /*000a*/ 	.short	(.L_77 - .L_76)
.L_76:
        /*000c*/ 	.word	0x00000000
        /*0010*/ 	.short	0x0001
        /*0012*/ 	.short	0x0008
        /*0014*/ 	.byte	0x00, 0xf0, 0x11, 0x00


	//----- nvinfo : EIATTR_KPARAM_INFO
	.align		4
.L_77:
        /*0018*/ 	.byte	0x04, 0x17
        /*001a*/ 	.short	(.L_79 - .L_78)
.L_78:
        /*001c*/ 	.word	0x00000000
        /*0020*/ 	.short	0x0000
        /*0022*/ 	.short	0x0000
        /*0024*/ 	.byte	0x00, 0xf5, 0x21, 0x00


	//----- nvinfo : EIATTR_SPARSE_MMA_MASK
	.align		4
.L_79:
        /*0028*/ 	.byte	0x03, 0x50
        /*002a*/ 	.short	0x0000


	//----- nvinfo : EIATTR_MAXREG_COUNT
	.align		4
        /*002c*/ 	.byte	0x03, 0x1b
        /*002e*/ 	.short	0x00ff


	//----- nvinfo : EIATTR_MERCURY_ISA_VERSION
	.align		4
        /*0030*/ 	.byte	0x03, 0x5f
        /*0032*/ 	.short	0x0101


	//----- nvinfo : EIATTR_VRC_CTA_INIT_COUNT
	.align		4
        /*0034*/ 	.byte	0x02, 0x4a
	.zero		1
	.zero		1


	//----- nvinfo : EIATTR_EXIT_INSTR_OFFSETS
	.align		4
        /*0038*/ 	.byte	0x04, 0x1c
        /*003a*/ 	.short	(.L_81 - .L_80)


	//   ....[0]....
.L_80:
        /*003c*/ 	.word	0x00000010


	//----- nvinfo : EIATTR_CBANK_PARAM_SIZE
	.align		4
.L_81:
        /*0040*/ 	.byte	0x03, 0x19
        /*0042*/ 	.short	0x000c


	//----- nvinfo : EIATTR_PARAM_CBANK
	.align		4
        /*0044*/ 	.byte	0x04, 0x0a
        /*0046*/ 	.short	(.L_83 - .L_82)
	.align		4
.L_82:
        /*0048*/ 	.word	index@(.nv.constant0._Z10NormalizedPfi)
        /*004c*/ 	.short	0x0380
        /*004e*/ 	.short	0x000c


	//----- nvinfo : EIATTR_SW_WAR
	.align		4
.L_83:
        /*0050*/ 	.byte	0x04, 0x36
        /*0052*/ 	.short	(.L_85 - .L_84)
.L_84:
        /*0054*/ 	.word	0x00000008
.L_85:


//--------------------- .nv.info._Z8EvaluatePfS_S_iS_fi --------------------------
	.section	.nv.info._Z8EvaluatePfS_S_iS_fi,"",@"SHT_CUDA_INFO"
	.sectionflags	@""
	.align	4


	//----- nvinfo : EIATTR_CUDA_API_VERSION
	.align		4
        /*0000*/ 	.byte	0x04, 0x37
        /*0002*/ 	.short	(.L_87 - .L_86)
.L_86:
        /*0004*/ 	.word	0x00000082


	//----- nvinfo : EIATTR_KPARAM_INFO
	.align		4
.L_87:
        /*0008*/ 	.byte	0x04, 0x17
        /*000a*/ 	.short	(.L_89 - .L_88)
.L_88:
        /*000c*/ 	.word	0x00000000
        /*0010*/ 	.short	0x0006
        /*0012*/ 	.short	0x002c
        /*0014*/ 	.byte	0x00, 0xf0, 0x11, 0x00


	//----- nvinfo : EIATTR_KPARAM_INFO
	.align		4
.L_89:
        /*0018*/ 	.byte	0x04, 0x17
        /*001a*/ 	.short	(.L_91 - .L_90)
.L_90:
        /*001c*/ 	.word	0x00000000
        /*0020*/ 	.short	0x0005
        /*0022*/ 	.short	0x0028
        /*0024*/ 	.byte	0x00, 0xf0, 0x11, 0x00


	//----- nvinfo : EIATTR_KPARAM_INFO
	.align		4
.L_91:
        /*0028*/ 	.byte	0x04, 0x17
        /*002a*/ 	.short	(.L_93 - .L_92)
.L_92:
        /*002c*/ 	.word	0x00000000
        /*0030*/ 	.short	0x0004
        /*0032*/ 	.short	0x0020
        /*0034*/ 	.byte	0x00, 0xf5, 0x21, 0x00


	//----- nvinfo : EIATTR_KPARAM_INFO
	.align		4
.L_93:
        /*0038*/ 	.byte	0x04, 0x17
        /*003a*/ 	.short	(.L_95 - .L_94)
.L_94:
        /*003c*/ 	.word	0x00000000
        /*0040*/ 	.short	0x0003
        /*0042*/ 	.short	0x0018
        /*0044*/ 	.byte	0x00, 0xf0, 0x11, 0x00


	//----- nvinfo : EIATTR_KPARAM_INFO
	.align		4
.L_95:
        /*0048*/ 	.byte	0x04, 0x17
        /*004a*/ 	.short	(.L_97 - .L_96)
.L_96:
        /*004c*/ 	.word	0x00000000
        /*0050*/ 	.short	0x0002
        /*0052*/ 	.short	0x0010
        /*0054*/ 	.byte	0x00, 0xf5, 0x21, 0x00


	//----- nvinfo : EIATTR_KPARAM_INFO
	.align		4
.L_97:
        /*0058*/ 	.byte	0x04, 0x17
        /*005a*/ 	.short	(.L_99 - .L_98)
.L_98:
        /*005c*/ 	.word	0x00000000
        /*0060*/ 	.short	0x0001
        /*0062*/ 	.short	0x0008
        /*0064*/ 	.byte	0x00, 0xf5, 0x21, 0x00


	//----- nvinfo : EIATTR_KPARAM_INFO
	.align		4
.L_99:
        /*0068*/ 	.byte	0x04, 0x17
        /*006a*/ 	.short	(.L_101 - .L_100)
.L_100:
        /*006c*/ 	.word	0x00000000
        /*0070*/ 	.short	0x0000
        /*0072*/ 	.short	0x0000
        /*0074*/ 	.byte	0x00, 0xf5, 0x21, 0x00


	//----- nvinfo : EIATTR_SPARSE_MMA_MASK
	.align		4
.L_101:
        /*0078*/ 	.byte	0x03, 0x50
        /*007a*/ 	.short	0x0000


	//----- nvinfo : EIATTR_MAXREG_COUNT
	.align		4
        /*007c*/ 	.byte	0x03, 0x1b
        /*007e*/ 	.short	0x00ff


	//----- nvinfo : EIATTR_MERCURY_ISA_VERSION
	.align		4
        /*0080*/ 	.byte	0x03, 0x5f
        /*0082*/ 	.short	0x0101


	//----- nvinfo : EIATTR_VRC_CTA_INIT_COUNT
	.align		4
        /*0084*/ 	.byte	0x02, 0x4a
	.zero		1
	.zero		1


	//----- nvinfo : EIATTR_EXIT_INSTR_OFFSETS
	.align		4
        /*0088*/ 	.byte	0x04, 0x1c
        /*008a*/ 	.short	(.L_103 - .L_102)


	//   ....[0]....
.L_102:
        /*008c*/ 	.word	0x00000070


	//   ....[1]....
        /*0090*/ 	.word	0x00001250


	//----- nvinfo : EIATTR_CRS_STACK_SIZE
	.align		4
.L_103:
        /*0094*/ 	.byte	0x04, 0x1e
        /*0096*/ 	.short	(.L_105 - .L_104)
.L_104:
        /*0098*/ 	.word	0x00000000


	//----- nvinfo : EIATTR_CBANK_PARAM_SIZE
	.align		4
.L_105:
        /*009c*/ 	.byte	0x03, 0x19
        /*009e*/ 	.short	0x0030


	//----- nvinfo : EIATTR_PARAM_CBANK
	.align		4
        /*00a0*/ 	.byte	0x04, 0x0a
        /*00a2*/ 	.short	(.L_107 - .L_106)
	.align		4
.L_106:
        /*00a4*/ 	.word	index@(.nv.constant0._Z8EvaluatePfS_S_iS_fi)
        /*00a8*/ 	.short	0x0380
        /*00aa*/ 	.short	0x0030


	//----- nvinfo : EIATTR_SW_WAR
	.align		4
.L_107:
        /*00ac*/ 	.byte	0x04, 0x36
        /*00ae*/ 	.short	(.L_109 - .L_108)
.L_108:
        /*00b0*/ 	.word	0x00000008
.L_109:


//--------------------- .nv.info._Z6SamplePfS_S_ii --------------------------
	.section	.nv.info._Z6SamplePfS_S_ii,"",@"SHT_CUDA_INFO"
	.sectionflags	@""
	.align	4


	//----- nvinfo : EIATTR_CUDA_API_VERSION
	.align		4
        /*0000*/ 	.byte	0x04, 0x37
        /*0002*/ 	.short	(.L_111 - .L_110)
.L_110:
        /*0004*/ 	.word	0x00000082


	//----- nvinfo : EIATTR_KPARAM_INFO
	.align		4
.L_111:
        /*0008*/ 	.byte	0x04, 0x17
        /*000a*/ 	.short	(.L_113 - .L_112)
.L_112:
        /*000c*/ 	.word	0x00000000
        /*0010*/ 	.short	0x0004
        /*0012*/ 	.short	0x001c
        /*0014*/ 	.byte	0x00, 0xf0, 0x11, 0x00


	//----- nvinfo : EIATTR_KPARAM_INFO
	.align		4
.L_113:
        /*0018*/ 	.byte	0x04, 0x17
        /*001a*/ 	.short	(.L_115 - .L_114)
.L_114:
        /*001c*/ 	.word	0x00000000
        /*0020*/ 	.short	0x0003
        /*0022*/ 	.short	0x0018
        /*0024*/ 	.byte	0x00, 0xf0, 0x11, 0x00


	//----- nvinfo : EIATTR_KPARAM_INFO
	.align		4
.L_115:
        /*0028*/ 	.byte	0x04, 0x17
        /*002a*/ 	.short	(.L_117 - .L_116)
.L_116:
        /*002c*/ 	.word	0x00000000
        /*0030*/ 	.short	0x0002
        /*0032*/ 	.short	0x0010
        /*0034*/ 	.byte	0x00, 0xf5, 0x21, 0x00


	//----- nvinfo : EIATTR_KPARAM_INFO
	.align		4
.L_117:
        /*0038*/ 	.byte	0x04, 0x17
        /*003a*/ 	.short	(.L_119 - .L_118)
.L_118:
        /*003c*/ 	.word	0x00000000
        /*0040*/ 	.short	0x0001
        /*0042*/ 	.short	0x0008
        /*0044*/ 	.byte	0x00, 0xf5, 0x21, 0x00


	//----- nvinfo : EIATTR_KPARAM_INFO
	.align		4
.L_119:
        /*0048*/ 	.byte	0x04, 0x17
        /*004a*/ 	.short	(.L_121 - .L_120)
.L_120:
        /*004c*/ 	.word	0x00000000
        /*0050*/ 	.short	0x0000
        /*0052*/ 	.short	0x0000
        /*0054*/ 	.byte	0x00, 0xf5, 0x21, 0x00


	//----- nvinfo : EIATTR_SPARSE_MMA_MASK
	.align		4
.L_121:
        /*0058*/ 	.byte	0x03, 0x50
        /*005a*/ 	.short	0x0000


	//----- nvinfo : EIATTR_MAXREG_COUNT
	.align		4
        /*005c*/ 	.byte	0x03, 0x1b
        /*005e*/ 	.short	0x00ff


	//----- nvinfo : EIATTR_MERCURY_ISA_VERSION
	.align		4
        /*0060*/ 	.byte	0x03, 0x5f
        /*0062*/ 	.short	0x0101


	//----- nvinfo : EIATTR_VRC_CTA_INIT_COUNT
	.align		4
        /*0064*/ 	.byte	0x02, 0x4a
	.zero		1
	.zero		1


	//----- nvinfo : EIATTR_EXIT_INSTR_OFFSETS
	.align		4
        /*0068*/ 	.byte	0x04, 0x1c
        /*006a*/ 	.short	(.L_123 - .L_122)


	//   ....[0]....
.L_122:
        /*006c*/ 	.word	0x00000070


	//   ....[1]....
        /*0070*/ 	.word	0x00000180


	//----- nvinfo : EIATTR_CBANK_PARAM_SIZE
	.align		4
.L_123:
        /*0074*/ 	.byte	0x03, 0x19
        /*0076*/ 	.short	0x0020


	//----- nvinfo : EIATTR_PARAM_CBANK
	.align		4
        /*0078*/ 	.byte	0x04, 0x0a
        /*007a*/ 	.short	(.L_125 - .L_124)
	.align		4
.L_124:
        /*007c*/ 	.word	index@(.nv.constant0._Z6SamplePfS_S_ii)
        /*0080*/ 	.short	0x0380
        /*0082*/ 	.short	0x0020


	//----- nvinfo : EIATTR_SW_WAR
	.align		4
.L_125:
        /*0084*/ 	.byte	0x04, 0x36
        /*0086*/ 	.short	(.L_127 - .L_126)
.L_126:
        /*0088*/ 	.word	0x00000008
.L_127:


//--------------------- .nv.info._Z15InitialParticlePfS_fffi --------------------------
	.section	.nv.info._Z15InitialParticlePfS_fffi,"",@"SHT_CUDA_INFO"
	.sectionflags	@""
	.align	4


	//----- nvinfo : EIATTR_CUDA_API_VERSION
	.align		4
        /*0000*/ 	.byte	0x04, 0x37
        /*0002*/ 	.short	(.L_129 - .L_128)
.L_128:
        /*0004*/ 	.word	0x00000082


	//----- nvinfo : EIATTR_KPARAM_INFO
	.align		4
.L_129:
        /*0008*/ 	.byte	0x04, 0x17
        /*000a*/ 	.short	(.L_131 - .L_130)
.L_130:
        /*000c*/ 	.word	0x00000000
        /*0010*/ 	.short	0x0005
        /*0012*/ 	.short	0x001c
        /*0014*/ 	.byte	0x00, 0xf0, 0x11, 0x00


	//----- nvinfo : EIATTR_KPARAM_INFO
	.align		4
.L_131:
        /*0018*/ 	.byte	0x04, 0x17
        /*001a*/ 	.short	(.L_133 - .L_132)
.L_132:
        /*001c*/ 	.word	0x00000000
        /*0020*/ 	.short	0x0004
        /*0022*/ 	.short	0x0018
        /*0024*/ 	.byte	0x00, 0xf0, 0x11, 0x00


	//----- nvinfo : EIATTR_KPARAM_INFO
	.align		4
.L_133:
        /*0028*/ 	.byte	0x04, 0x17
        /*002a*/ 	.short	(.L_135 - .L_134)
.L_134:
        /*002c*/ 	.word	0x00000000
        /*0030*/ 	.short	0x0003
        /*0032*/ 	.short	0x0014
        /*0034*/ 	.byte	0x00, 0xf0, 0x11, 0x00


	//----- nvinfo : EIATTR_KPARAM_INFO
	.align		4
.L_135:
        /*0038*/ 	.byte	0x04, 0x17
        /*003a*/ 	.short	(.L_137 - .L_136)
.L_136:
        /*003c*/ 	.word	0x00000000
        /*0040*/ 	.short	0x0002
        /*0042*/ 	.short	0x0010
        /*0044*/ 	.byte	0x00, 0xf0, 0x11, 0x00


	//----- nvinfo : EIATTR_KPARAM_INFO
	.align		4
.L_137:
        /*0048*/ 	.byte	0x04, 0x17
        /*004a*/ 	.short	(.L_139 - .L_138)
.L_138:
        /*004c*/ 	.word	0x00000000
        /*0050*/ 	.short	0x0001
        /*0052*/ 	.short	0x0008
        /*0054*/ 	.byte	0x00, 0xf5, 0x21, 0x00


	//----- nvinfo : EIATTR_KPARAM_INFO
	.align		4
.L_139:
        /*0058*/ 	.byte	0x04, 0x17
        /*005a*/ 	.short	(.L_141 - .L_140)
.L_140:
        /*005c*/ 	.word	0x00000000
        /*0060*/ 	.short	0x0000
        /*0062*/ 	.short	0x0000
        /*0064*/ 	.byte	0x00, 0xf5, 0x21, 0x00


	//----- nvinfo : EIATTR_SPARSE_MMA_MASK
	.align		4
.L_141:
        /*0068*/ 	.byte	0x03, 0x50
        /*006a*/ 	.short	0x0000


	//----- nvinfo : EIATTR_MAXREG_COUNT
	.align		4
        /*006c*/ 	.byte	0x03, 0x1b
        /*006e*/ 	.short	0x00ff


	//----- nvinfo : EIATTR_MERCURY_ISA_VERSION
	.align		4
        /*0070*/ 	.byte	0x03, 0x5f
        /*0072*/ 	.short	0x0101


	//----- nvinfo : EIATTR_VRC_CTA_INIT_COUNT
	.align		4
        /*0074*/ 	.byte	0x02, 0x4a
	.zero		1
	.zero		1


	//----- nvinfo : EIATTR_EXIT_INSTR_OFFSETS
	.align		4
        /*0078*/ 	.byte	0x04, 0x1c
        /*007a*/ 	.short	(.L_143 - .L_142)


	//   ....[0]....
.L_142:
        /*007c*/ 	.word	0x00000070


	//   ....[1]....
        /*0080*/ 	.word	0x00000230


	//----- nvinfo : EIATTR_CRS_STACK_SIZE
	.align		4
.L_143:
        /*0084*/ 	.byte	0x04, 0x1e
        /*0086*/ 	.short	(.L_145 - .L_144)
.L_144:
        /*0088*/ 	.word	0x00000000


	//----- nvinfo : EIATTR_CBANK_PARAM_SIZE
	.align		4
.L_145:
        /*008c*/ 	.byte	0x03, 0x19
        /*008e*/ 	.short	0x0020


	//----- nvinfo : EIATTR_PARAM_CBANK
	.align		4
        /*0090*/ 	.byte	0x04, 0x0a
        /*0092*/ 	.short	(.L_147 - .L_146)
	.align		4
.L_146:
        /*0094*/ 	.word	index@(.nv.constant0._Z15InitialParticlePfS_fffi)
        /*0098*/ 	.short	0x0380
        /*009a*/ 	.short	0x0020


	//----- nvinfo : EIATTR_SW_WAR
	.align		4
.L_147:
        /*009c*/ 	.byte	0x04, 0x36
        /*009e*/ 	.short	(.L_149 - .L_148)
.L_148:
        /*00a0*/ 	.word	0x00000008
.L_149:


//--------------------- .nv.callgraph             --------------------------
	.section	.nv.callgraph,"",@"SHT_CUDA_CALLGRAPH"
	.align	4
	.sectionentsize	8
	.align		4
        /*0000*/ 	.word	0x00000000
	.align		4
        /*0004*/ 	.word	0xffffffff
	.align		4
        /*0008*/ 	.word	0x00000000
	.align		4
        /*000c*/ 	.word	0xfffffffe
	.align		4
        /*0010*/ 	.word	0x00000000
	.align		4
        /*0014*/ 	.word	0xfffffffd
	.align		4
        /*0018*/ 	.word	0x00000000
	.align		4
        /*001c*/ 	.word	0xfffffffc


//--------------------- .text._Z8ReSamplePfS_i    --------------------------
	.section	.text._Z8ReSamplePfS_i,"ax",@progbits
	.align	128
        .global         _Z8ReSamplePfS_i
        .type           _Z8ReSamplePfS_i,@function
        .size           _Z8ReSamplePfS_i,(.L_x_54 - _Z8ReSamplePfS_i)
        .other          _Z8ReSamplePfS_i,@"STO_CUDA_ENTRY STV_DEFAULT"
_Z8ReSamplePfS_i:
.text._Z8ReSamplePfS_i:
[----:B------:R-:W-:Y:S01]  /*0000*/  LDC R1, c[0x0][0x37c] ;  /* 0x0000df00ff017b82 */ /* 0x000fe20000000800 */
[----:B------:R-:W-:Y:S05]  /*0010*/  EXIT ;  /* 0x000000000000794d */ /* 0x000fea0003800000 */
.L_x_0:
[----:B------:R-:W-:-:S00]  /*0020*/  BRA `(.L_x_0) ;  /* 0xfffffffc00fc7947 */ /* 0x000fc0000383ffff */
[----:B------:R-:W-:-:S00]  /*0030*/  NOP ;  /* 0x0000000000007918 */ /* 0x000fc00000000000 */
        /* <DEDUP_REMOVED lines=12> */
.L_x_54:


//--------------------- .text._Z9GetResultPfS_iS_ --------------------------
	.section	.text._Z9GetResultPfS_iS_,"ax",@progbits
	.align	128
        .global         _Z9GetResultPfS_iS_
        .type           _Z9GetResultPfS_iS_,@function
        .size           _Z9GetResultPfS_iS_,(.L_x_55 - _Z9GetResultPfS_iS_)
        .other          _Z9GetResultPfS_iS_,@"STO_CUDA_ENTRY STV_DEFAULT"
_Z9GetResultPfS_iS_:
.text._Z9GetResultPfS_iS_:
[----:B------:R-:W-:Y:S01]  /*0000*/  LDC R1, c[0x0][0x37c] ;  /* 0x0000df00ff017b82 */ /* 0x000fe20000000800 */
[----:B------:R-:W-:Y:S05]  /*0010*/  EXIT ;  /* 0x000000000000794d */ /* 0x000fea0003800000 */
.L_x_1:
        /* <DEDUP_REMOVED lines=14> */
.L_x_55:


//--------------------- .text._Z10NormalizedPfi   --------------------------
	.section	.text._Z10NormalizedPfi,"ax",@progbits
	.align	128
        .global         _Z10NormalizedPfi
        .type           _Z10NormalizedPfi,@function
        .size           _Z10NormalizedPfi,(.L_x_56 - _Z10NormalizedPfi)
        .other          _Z10NormalizedPfi,@"STO_CUDA_ENTRY STV_DEFAULT"
_Z10NormalizedPfi:
.text._Z10NormalizedPfi:
[----:B------:R-:W-:Y:S01]  /*0000*/  LDC R1, c[0x0][0x37c] ;  /* 0x0000df00ff017b82 */ /* 0x000fe20000000800 */
[----:B------:R-:W-:Y:S05]  /*0010*/  EXIT ;  /* 0x000000000000794d */ /* 0x000fea0003800000 */
.L_x_2:
        /* <DEDUP_REMOVED lines=14> */
.L_x_56:


//--------------------- .text._Z8EvaluatePfS_S_iS_fi --------------------------
	.section	.text._Z8EvaluatePfS_S_iS_fi,"ax",@progbits
	.align	128
        .global         _Z8EvaluatePfS_S_iS_fi
        .type           _Z8EvaluatePfS_S_iS_fi,@function
        .size           _Z8EvaluatePfS_S_iS_fi,(.L_x_52 - _Z8EvaluatePfS_S_iS_fi)
        .other          _Z8EvaluatePfS_S_iS_fi,@"STO_CUDA_ENTRY STV_DEFAULT"
_Z8EvaluatePfS_S_iS_fi:
.text._Z8EvaluatePfS_S_iS_fi:
[----:B------:R-:W-:Y:S01]  /*0000*/  LDC R1, c[0x0][0x37c] ;  /* 0x0000df00ff017b82 */ /* 0x000fe20000000800 */
[----:B------:R-:W0:Y:S01]  /*0010*/  S2R R10, SR_CTAID.X ;  /* 0x00000000000a7919 */ /* 0x000e220000002500 */
[----:B------:R-:W0:Y:S01]  /*0020*/  LDCU UR4, c[0x0][0x360] ;  /* 0x00006c00ff0477ac */ /* 0x000e220008000800 */
[----:B------:R-:W0:Y:S01]  /*0030*/  S2R R3, SR_TID.X ;  /* 0x0000000000037919 */ /* 0x000e220000002100 */
[----:B------:R-:W1:Y:S01]  /*0040*/  LDCU UR5, c[0x0][0x3ac] ;  /* 0x00007580ff0577ac */ /* 0x000e620008000800 */
[----:B0-----:R-:W-:-:S05]  /*0050*/  IMAD R10, R10, UR4, R3 ;  /* 0x000000040a0a7c24 */ /* 0x001fca000f8e0203 */
[----:B-1----:R-:W-:-:S13]  /*0060*/  ISETP.GE.AND P0, PT, R10, UR5, PT ;  /* 0x000000050a007c0c */ /* 0x002fda000bf06270 */
[----:B------:R-:W-:Y:S05]  /*0070*/  @P0 EXIT ;  /* 0x000000000000094d */ /* 0x000fea0003800000 */
[----:B------:R-:W0:Y:S01]  /*0080*/  LDCU UR4, c[0x0][0x398] ;  /* 0x00007300ff0477ac */ /* 0x000e220008000800 */
[----:B------:R-:W-:Y:S01]  /*0090*/  HFMA2 R17, -RZ, RZ, 1.875, 0 ;  /* 0x3f800000ff117431 */ /* 0x000fe200000001ff */
[----:B------:R-:W1:Y:S01]  /*00a0*/  LDCU.64 UR8, c[0x0][0x358] ;  /* 0x00006b00ff0877ac */ /* 0x000e620008000a00 */
[----:B0-----:R-:W-:-:S09]  /*00b0*/  UISETP.GE.AND UP0, UPT, UR4, 0x1, UPT ;  /* 0x000000010400788c */ /* 0x001fd2000bf06270 */
[----:B-1----:R-:W-:Y:S05]  /*00c0*/  BRA.U !UP0, `(.L_x_3) ;  /* 0x00000011084c7547 */ /* 0x002fea000b800000 */
[----:B------:R-:W0:Y:S01]  /*00d0*/  LDC.64 R2, c[0x0][0x380] ;  /* 0x0000e000ff027b82 */ /* 0x000e220000000a00 */
[----:B------:R-:W1:Y:S01]  /*00e0*/  LDCU UR4, c[0x0][0x3a8] ;  /* 0x00007500ff0477ac */ /* 0x000e620008000800 */
[----:B0-----:R-:W-:-:S05]  /*00f0*/  IMAD.WIDE R2, R10, 0x4, R2 ;  /* 0x000000040a027825 */ /* 0x001fca00078e0202 */
[----:B------:R0:W5:Y:S04]  /*0100*/  LDG.E R12, desc[UR8][R2.64] ;  /* 0x00000008020c7981 */ /* 0x000168000c1e1900 */
[----:B------:R0:W5:Y:S01]  /*0110*/  LDG.E R13, desc[UR8][R2.64+0x4] ;  /* 0x00000408020d7981 */ /* 0x000162000c1e1900 */
[----:B-1----:R-:W1:Y:S01]  /*0120*/  F2F.F64.F32 R4, UR4 ;  /* 0x0000000400047d10 */ /* 0x002e620008201800 */
[----:B------:R-:W-:Y:S01]  /*0130*/  UMOV UR4, 0x1d17914a ;  /* 0x1d17914a00047882 */ /* 0x000fe20000000000 */
[----:B------:R-:W-:Y:S02]  /*0140*/  UMOV UR5, 0x40040d93 ;  /* 0x40040d9300057882 */ /* 0x000fe40000000000 */
[----:B-1----:R-:W-:-:S06]  /*0150*/  DMUL R4, R4, UR4 ;  /* 0x0000000404047c28 */ /* 0x002fcc0008000000 */
[----:B------:R-:W1:Y:S04]  /*0160*/  MUFU.RCP64H R7, R5 ;  /* 0x0000000500077308 */ /* 0x000e680000001800 */
[----:B------:R-:W-:-:S04]  /*0170*/  IADD3 R6, PT, PT, R5, 0x300402, RZ ;  /* 0x0030040205067810 */ /* 0x000fc80007ffe0ff */
[----:B------:R-:W-:Y:S02]  /*0180*/  FSETP.GEU.AND P0, PT, |R6|, 5.8789094863358348022e-39, PT ;  /* 0x004004020600780b */ /* 0x000fe40003f0e200 */
[----:B-1----:R-:W-:-:S08]  /*0190*/  DFMA R8, -R4, R6, 1 ;  /* 0x3ff000000408742b */ /* 0x002fd00000000106 */
[----:B------:R-:W-:-:S08]  /*01a0*/  DFMA R8, R8, R8, R8 ;  /* 0x000000080808722b */ /* 0x000fd00000000008 */
[----:B------:R-:W-:-:S08]  /*01b0*/  DFMA R8, R6, R8, R6 ;  /* 0x000000080608722b */ /* 0x000fd00000000006 */
[----:B------:R-:W-:-:S08]  /*01c0*/  DFMA R14, -R4, R8, 1 ;  /* 0x3ff00000040e742b */ /* 0x000fd00000000108 */
[----:B------:R-:W-:Y:S01]  /*01d0*/  DFMA R8, R8, R14, R8 ;  /* 0x0000000e0808722b */ /* 0x000fe20000000008 */
[----:B0-----:R-:W-:Y:S10]  /*01e0*/  @P0 BRA `(.L_x_4) ;  /* 0x0000000000100947 */ /* 0x001ff40003800000 */
[----:B------:R-:W-:-:S04]  /*01f0*/  LOP3.LUT R0, R5, 0x7fffffff, RZ, 0xc0, !PT ;  /* 0x7fffffff05007812 */ /* 0x000fc800078ec0ff */
[----:B------:R-:W-:Y:S02]  /*0200*/  IADD3 R6, PT, PT, R0, -0x100000, RZ ;  /* 0xfff0000000067810 */ /* 0x000fe40007ffe0ff */
[----:B------:R-:W-:-:S07]  /*0210*/  MOV R0, 0x230 ;  /* 0x0000023000007802 */ /* 0x000fce0000000f00 */
[----:B-----5:R-:W-:Y:S05]  /*0220*/  CALL.REL.NOINC `($__internal_0_$__cuda_sm20_dblrcp_rn_slowpath_v3) ;  /* 0x00000010000c7944 */ /* 0x020fea0003c00000 */
.L_x_4:
[----:B------:R-:W0:Y:S01]  /*0230*/  LDCU UR4, c[0x0][0x398] ;  /* 0x00007300ff0477ac */ /* 0x000e220008000800 */
[----:B------:R-:W1:Y:S01]  /*0240*/  LDC R0, c[0x0][0x3a8] ;  /* 0x0000ea00ff007b82 */ /* 0x000e620000000800 */
[----:B------:R2:W3:Y:S01]  /*0250*/  F2F.F32.F64 R11, R8 ;  /* 0x00000008000b7310 */ /* 0x0004e20000301000 */
[----:B------:R-:W-:Y:S01]  /*0260*/  MOV R14, RZ ;  /* 0x000000ff000e7202 */ /* 0x000fe20000000f00 */
[----:B------:R-:W-:Y:S01]  /*0270*/  IMAD.MOV.U32 R4, RZ, RZ, 0x0 ;  /* 0x00000000ff047424 */ /* 0x000fe200078e00ff */
[----:B------:R-:W-:Y:S01]  /*0280*/  MOV R5, 0x3ff00000 ;  /* 0x3ff0000000057802 */ /* 0x000fe20000000f00 */
[----:B0-----:R-:W-:-:S09]  /*0290*/  UISETP.NE.AND UP0, UPT, UR4, 0x1, UPT ;  /* 0x000000010400788c */ /* 0x001fd2000bf05270 */
[----:B--23--:R-:W-:Y:S05]  /*02a0*/  BRA.U !UP0, `(.L_x_5) ;  /* 0x00000009088c7547 */ /* 0x00cfea000b800000 */
[----:B------:R-:W0:Y:S01]  /*02b0*/  LDCU.64 UR6, c[0x0][0x3a0] ;  /* 0x00007400ff0677ac */ /* 0x000e220008000a00 */
[----:B------:R-:W2:Y:S01]  /*02c0*/  LDC R16, c[0x0][0x3a8] ;  /* 0x0000ea00ff107b82 */ /* 0x000ea20000000800 */
[----:B------:R-:W-:Y:S01]  /*02d0*/  HFMA2 R15, -RZ, RZ, 0, 0 ;  /* 0x00000000ff0f7431 */ /* 0x000fe200000001ff */
[----:B------:R-:W-:Y:S01]  /*02e0*/  MOV R17, 0x3f800000 ;  /* 0x3f80000000117802 */ /* 0x000fe20000000f00 */
[----:B------:R-:W-:-:S05]  /*02f0*/  ULOP3.LUT UR4, UR4, 0x7ffffffe, URZ, 0xc0, !UPT ;  /* 0x7ffffffe04047892 */ /* 0x000fca000f8ec0ff */
[----:B------:R-:W3:Y:S01]  /*0300*/  LDC.64 R4, c[0x0][0x390] ;  /* 0x0000e400ff047b82 */ /* 0x000ee20000000a00 */
[----:B------:R-:W-:Y:S01]  /*0310*/  IMAD.U32 R14, RZ, RZ, UR4 ;  /* 0x00000004ff0e7e24 */ /* 0x000fe2000f8e00ff */
[----:B0-----:R-:W-:-:S04]  /*0320*/  UIADD3 UR5, UP0, UPT, UR6, 0x4, URZ ;  /* 0x0000000406057890 */ /* 0x001fc8000ff1e0ff */
[----:B------:R-:W-:Y:S02]  /*0330*/  UIADD3.X UR6, UPT, UPT, URZ, UR7, URZ, UP0, !UPT ;  /* 0x00000007ff067290 */ /* 0x000fe400087fe4ff */
[----:B------:R-:W-:Y:S01]  /*0340*/  MOV R6, UR5 ;  /* 0x0000000500067c02 */ /* 0x000fe20008000f00 */
[----:B------:R-:W-:-:S03]  /*0350*/  UIADD3 UR7, UPT, UPT, -UR4, URZ, URZ ;  /* 0x000000ff04077290 */ /* 0x000fc6000fffe1ff */
[----:B------:R-:W-:-:S09]  /*0360*/  MOV R7, UR6 ;  /* 0x0000000600077c02 */ /* 0x000fd20008000f00 */
.L_x_20:
[----:B---3--:R-:W-:Y:S01]  /*0370*/  IMAD.WIDE.U32 R8, R15, 0x4, R4 ;  /* 0x000000040f087825 */ /* 0x008fe200078e0004 */
[----:B0----5:R0:W5:Y:S04]  /*0380*/  LDG.E R18, desc[UR8][R6.64+-0x4] ;  /* 0xfffffc0806127981 */ /* 0x021168000c1e1900 */
[----:B------:R-:W3:Y:S04]  /*0390*/  LDG.E R2, desc[UR8][R8.64+0x4] ;  /* 0x0000040808027981 */ /* 0x000ee8000c1e1900 */
[----:B----4-:R-:W4:Y:S04]  /*03a0*/  LDG.E R3, desc[UR8][R8.64] ;  /* 0x0000000808037981 */ /* 0x010f28000c1e1900 */
[----:B------:R-:W2:Y:S01]  /*03b0*/  LDG.E R19, desc[UR8][R8.64+0x8] ;  /* 0x0000080808137981 */ /* 0x000ea2000c1e1900 */
[----:B------:R-:W-:Y:S01]  /*03c0*/  BSSY.RECONVERGENT B0, `(.L_x_6) ;  /* 0x0000014000007945 */ /* 0x000fe20003800200 */
[----:B---3--:R-:W-:Y:S01]  /*03d0*/  FADD R2, R13, -R2 ;  /* 0x800000020d027221 */ /* 0x008fe20000000000 */
[----:B----4-:R-:W-:-:S03]  /*03e0*/  FADD R3, R12, -R3 ;  /* 0x800000030c037221 */ /* 0x010fc60000000000 */
[----:B------:R-:W-:Y:S01]  /*03f0*/  FMUL R2, R2, R2 ;  /* 0x0000000202027220 */ /* 0x000fe20000400000 */
[----:B--2---:R-:W-:-:S03]  /*0400*/  FADD R19, -R19, 1.120000004768371582 ;  /* 0x3f8f5c2913137421 */ /* 0x004fc60000000100 */
[----:B------:R-:W-:-:S04]  /*0410*/  FFMA R2, R3, R3, R2 ;  /* 0x0000000303027223 */ /* 0x000fc80000000002 */
[----:B------:R-:W-:-:S05]  /*0420*/  FFMA R20, R19, R19, R2 ;  /* 0x0000001313147223 */ /* 0x000fca0000000002 */
[----:B------:R-:W-:Y:S01]  /*0430*/  IADD3 R2, PT, PT, R20, -0xd000000, RZ ;  /* 0xf300000014027810 */ /* 0x000fe20007ffe0ff */
[----:B------:R0:W2:Y:S03]  /*0440*/  MUFU.RSQ R19, R20 ;  /* 0x0000001400137308 */ /* 0x0000a60000001400 */
[----:B------:R-:W-:-:S13]  /*0450*/  ISETP.GT.U32.AND P0, PT, R2, 0x727fffff, PT ;  /* 0x727fffff0200780c */ /* 0x000fda0003f04070 */
[----:B0-----:R-:W-:Y:S05]  /*0460*/  @!P0 BRA `(.L_x_7) ;  /* 0x0000000000148947 */ /* 0x001fea0003800000 */
[----:B------:R-:W-:Y:S01]  /*0470*/  IMAD.MOV.U32 R2, RZ, RZ, R20 ;  /* 0x000000ffff027224 */ /* 0x000fe200078e0014 */
[----:B--2---:R-:W-:-:S07]  /*0480*/  MOV R19, 0x4a0 ;  /* 0x000004a000137802 */ /* 0x004fce0000000f00 */
[----:B-1---5:R-:W-:Y:S05]  /*0490*/  CALL.REL.NOINC `($__internal_1_$__cuda_sm20_sqrt_rn_f32_slowpath) ;  /* 0x0000001000187944 */ /* 0x022fea0003c00000 */
[----:B------:R-:W-:Y:S01]  /*04a0*/  MOV R3, R20 ;  /* 0x0000001400037202 */ /* 0x000fe20000000f00 */
[----:B------:R-:W-:Y:S06]  /*04b0*/  BRA `(.L_x_8) ;  /* 0x0000000000107947 */ /* 0x000fec0003800000 */
.L_x_7:
[----:B--2---:R-:W-:Y:S01]  /*04c0*/  FMUL.FTZ R3, R20, R19 ;  /* 0x0000001314037220 */ /* 0x004fe20000410000 */
[----:B------:R-:W-:-:S03]  /*04d0*/  FMUL.FTZ R19, R19, 0.5 ;  /* 0x3f00000013137820 */ /* 0x000fc60000410000 */
[----:B------:R-:W-:-:S04]  /*04e0*/  FFMA R2, -R3, R3, R20 ;  /* 0x0000000303027223 */ /* 0x000fc80000000114 */
[----:B------:R-:W-:-:S07]  /*04f0*/  FFMA R3, R2, R19, R3 ;  /* 0x0000001302037223 */ /* 0x000fce0000000003 */
.L_x_8:
[----:B------:R-:W-:Y:S05]  /*0500*/  BSYNC.RECONVERGENT B0 ;  /* 0x0000000000007941 */ /* 0x000fea0003800200 */
.L_x_6:
[----:B------:R-:W0:Y:S01]  /*0510*/  MUFU.RCP R19, R16 ;  /* 0x0000001000137308 */ /* 0x000e220000001000 */
[----:B-----5:R-:W-:Y:S01]  /*0520*/  FADD R3, R18, -R3 ;  /* 0x8000000312037221 */ /* 0x020fe20000000000 */
[----:B------:R-:W-:Y:S03]  /*0530*/  BSSY.RECONVERGENT B0, `(.L_x_9) ;  /* 0x000000b000007945 */ /* 0x000fe60003800200 */
[----:B------:R-:W-:-:S04]  /*0540*/  FMUL.D2 R3, R3, R3 ;  /* 0x0000000303037220 */ /* 0x000fc80000300000 */
[----:B------:R-:W2:Y:S01]  /*0550*/  FCHK P0, R3, R16 ;  /* 0x0000001003007302 */ /* 0x000ea20000000000 */
[----:B0-----:R-:W-:-:S04]  /*0560*/  FFMA R2, R19, -R16, 1 ;  /* 0x3f80000013027423 */ /* 0x001fc80000000810 */
[----:B------:R-:W-:-:S04]  /*0570*/  FFMA R2, R19, R2, R19 ;  /* 0x0000000213027223 */ /* 0x000fc80000000013 */
[----:B------:R-:W-:-:S04]  /*0580*/  FFMA R19, R3, R2, RZ ;  /* 0x0000000203137223 */ /* 0x000fc800000000ff */
[----:B------:R-:W-:-:S04]  /*0590*/  FFMA R18, R19, -R16, R3 ;  /* 0x8000001013127223 */ /* 0x000fc80000000003 */
[----:B------:R-:W-:Y:S01]  /*05a0*/  FFMA R19, R2, R18, R19 ;  /* 0x0000001202137223 */ /* 0x000fe20000000013 */
[----:B--2---:R-:W-:Y:S06]  /*05b0*/  @!P0 BRA `(.L_x_10) ;  /* 0x0000000000088947 */ /* 0x004fec0003800000 */
[----:B------:R-:W-:-:S07]  /*05c0*/  MOV R20, 0x5e0 ;  /* 0x000005e000147802 */ /* 0x000fce0000000f00 */
[----:B-1----:R-:W-:Y:S05]  /*05d0*/  CALL.REL.NOINC `($__internal_2_$__cuda_sm3x_div_rn_noftz_f32_slowpath) ;  /* 0x0000001000207944 */ /* 0x002fea0003c00000 */
.L_x_10:
[----:B------:R-:W-:Y:S05]  /*05e0*/  BSYNC.RECONVERGENT B0 ;  /* 0x0000000000007941 */ /* 0x000fea0003800200 */
.L_x_9:
[----:B------:R-:W0:Y:S01]  /*05f0*/  MUFU.RCP R3, R16 ;  /* 0x0000001000037308 */ /* 0x000e220000001000 */
[----:B------:R-:W-:Y:S07]  /*0600*/  BSSY.RECONVERGENT B0, `(.L_x_11) ;  /* 0x000000c000007945 */ /* 0x000fee0003800200 */
[----:B------:R-:W2:Y:S01]  /*0610*/  FCHK P0, R19, R16 ;  /* 0x0000001013007302 */ /* 0x000ea20000000000 */
[----:B0-----:R-:W-:-:S04]  /*0620*/  FFMA R2, R3, -R16, 1 ;  /* 0x3f80000003027423 */ /* 0x001fc80000000810 */
[----:B------:R-:W-:-:S04]  /*0630*/  FFMA R2, R3, R2, R3 ;  /* 0x0000000203027223 */ /* 0x000fc80000000003 */
[----:B------:R-:W-:-:S04]  /*0640*/  FFMA R18, R2, R19, RZ ;  /* 0x0000001302127223 */ /* 0x000fc800000000ff */
[----:B------:R-:W-:-:S04]  /*0650*/  FFMA R3, R18, -R16, R19 ;  /* 0x8000001012037223 */ /* 0x000fc80000000013 */
[----:B------:R-:W-:Y:S01]  /*0660*/  FFMA R2, R2, R3, R18 ;  /* 0x0000000302027223 */ /* 0x000fe20000000012 */
[----:B--2---:R-:W-:Y:S06]  /*0670*/  @!P0 BRA `(.L_x_12) ;  /* 0x0000000000108947 */ /* 0x004fec0003800000 */
[----:B------:R-:W-:Y:S02]  /*0680*/  MOV R3, R19 ;  /* 0x0000001300037202 */ /* 0x000fe40000000f00 */
[----:B------:R-:W-:-:S07]  /*0690*/  MOV R20, 0x6b0 ;  /* 0x000006b000147802 */ /* 0x000fce0000000f00 */
[----:B-1----:R-:W-:Y:S05]  /*06a0*/  CALL.REL.NOINC `($__internal_2_$__cuda_sm3x_div_rn_noftz_f32_slowpath) ;  /* 0x0000000c00ec7944 */ /* 0x002fea0003c00000 */
[----:B------:R-:W-:-:S07]  /*06b0*/  MOV R2, R19 ;  /* 0x0000001300027202 */ /* 0x000fce0000000f00 */
.L_x_12:
[----:B------:R-:W-:Y:S05]  /*06c0*/  BSYNC.RECONVERGENT B0 ;  /* 0x0000000000007941 */ /* 0x000fea0003800200 */
.L_x_11:
[----:B------:R-:W2:Y:S04]  /*06d0*/  LDG.E R22, desc[UR8][R8.64+0x10] ;  /* 0x0000100808167981 */ /* 0x000ea8000c1e1900 */
[----:B------:R-:W3:Y:S04]  /*06e0*/  LDG.E R19, desc[UR8][R8.64+0xc] ;  /* 0x00000c0808137981 */ /* 0x000ee8000c1e1900 */
[----:B------:R0:W4:Y:S04]  /*06f0*/  LDG.E R20, desc[UR8][R8.64+0x14] ;  /* 0x0000140808147981 */ /* 0x000128000c1e1900 */
[----:B------:R1:W5:Y:S01]  /*0700*/  LDG.E R18, desc[UR8][R6.64] ;  /* 0x0000000806127981 */ /* 0x000362000c1e1900 */
[----:B------:R-:W-:-:S02]  /*0710*/  HFMA2 R24, -RZ, RZ, 3.7421875, 0 ;  /* 0x437c0000ff187431 */ /* 0x000fc400000001ff */
[----:B------:R-:W-:Y:S01]  /*0720*/  IMAD.MOV.U32 R3, RZ, RZ, 0x3bbb989d ;  /* 0x3bbb989dff037424 */ /* 0x000fe200078e00ff */
[----:B------:R-:W-:Y:S01]  /*0730*/  UMOV UR4, 0xc924223 ;  /* 0x0c92422300047882 */ /* 0x000fe20000000000 */
[----:B------:R-:W-:Y:S01]  /*0740*/  UMOV UR5, 0x3bc79ca1 ;  /* 0x3bc79ca100057882 */ /* 0x000fe20000000000 */
[----:B------:R-:W-:Y:S01]  /*0750*/  BSSY.RECONVERGENT B0, `(.L_x_13) ;  /* 0x0000022000007945 */ /* 0x000fe20003800200 */
[----:B------:R-:W-:Y:S01]  /*0760*/  FFMA.SAT R3, R2, R3, 0.5 ;  /* 0x3f00000002037423 */ /* 0x000fe20000002003 */
[----:B0-----:R-:W-:Y:S03]  /*0770*/  F2F.F64.F32 R8, R17 ;  /* 0x0000001100087310 */ /* 0x001fe60000201800 */
[----:B------:R-:W-:-:S04]  /*0780*/  FFMA.RM R3, R3, R24, 12582913 ;  /* 0x4b40000103037423 */ /* 0x000fc80000004018 */
[C---:B------:R-:W-:Y:S01]  /*0790*/  FADD R21, R3.reuse, -12583039 ;  /* 0xcb40007f03157421 */ /* 0x040fe20000000000 */
[----:B------:R-:W-:-:S03]  /*07a0*/  SHF.L.U32 R3, R3, 0x17, RZ ;  /* 0x0000001703037819 */ /* 0x000fc600000006ff */
[----:B------:R-:W-:-:S04]  /*07b0*/  FFMA R21, R2, 1.4426950216293334961, -R21 ;  /* 0x3fb8aa3b02157823 */ /* 0x000fc80000000815 */
[----:B------:R-:W-:-:S04]  /*07c0*/  FFMA R21, R2, 1.925963033500011079e-08, R21 ;  /* 0x32a5706002157823 */ /* 0x000fc80000000015 */
[----:B------:R-:W0:Y:S02]  /*07d0*/  MUFU.EX2 R2, R21 ;  /* 0x0000001500027308 */ /* 0x000e240000000800 */
[----:B0-----:R-:W-:-:S04]  /*07e0*/  FMUL R2, R3, R2 ;  /* 0x0000000203027220 */ /* 0x001fc80000400000 */
[----:B------:R-:W-:-:S04]  /*07f0*/  FMUL R23, R11, R2 ;  /* 0x000000020b177220 */ /* 0x000fc80000400000 */
[----:B------:R-:W0:Y:S02]  /*0800*/  F2F.F64.F32 R2, R23 ;  /* 0x0000001700027310 */ /* 0x000e240000201800 */
[----:B0-----:R-:W-:-:S08]  /*0810*/  DADD R2, R2, UR4 ;  /* 0x0000000402027e29 */ /* 0x001fd00008000000 */
[----:B------:R-:W-:-:S10]  /*0820*/  DMUL R8, R2, R8 ;  /* 0x0000000802087228 */ /* 0x000fd40000000000 */
[----:B------:R0:W0:Y:S01]  /*0830*/  F2F.F32.F64 R8, R8 ;  /* 0x0000000800087310 */ /* 0x0000220000301000 */
[----:B--2---:R-:W-:Y:S01]  /*0840*/  FADD R22, R13, -R22 ;  /* 0x800000160d167221 */ /* 0x004fe20000000000 */
[----:B---3--:R-:W-:-:S03]  /*0850*/  FADD R19, R12, -R19 ;  /* 0x800000130c137221 */ /* 0x008fc60000000000 */
[----:B------:R-:W-:-:S04]  /*0860*/  FMUL R22, R22, R22 ;  /* 0x0000001616167220 */ /* 0x000fc80000400000 */
[----:B------:R-:W-:Y:S01]  /*0870*/  FFMA R22, R19, R19, R22 ;  /* 0x0000001313167223 */ /* 0x000fe20000000016 */
[----:B----4-:R-:W-:-:S04]  /*0880*/  FADD R19, -R20, 1.120000004768371582 ;  /* 0x3f8f5c2914137421 */ /* 0x010fc80000000100 */
[----:B------:R-:W-:-:S04]  /*0890*/  FFMA R22, R19, R19, R22 ;  /* 0x0000001313167223 */ /* 0x000fc80000000016 */
[----:B------:R2:W3:Y:S01]  /*08a0*/  MUFU.RSQ R19, R22 ;  /* 0x0000001600137308 */ /* 0x0004e20000001400 */
[----:B------:R-:W-:-:S04]  /*08b0*/  IADD3 R2, PT, PT, R22, -0xd000000, RZ ;  /* 0xf300000016027810 */ /* 0x000fc80007ffe0ff */
[----:B------:R-:W-:-:S13]  /*08c0*/  ISETP.GT.U32.AND P0, PT, R2, 0x727fffff, PT ;  /* 0x727fffff0200780c */ /* 0x000fda0003f04070 */
[----:B0123--:R-:W-:Y:S05]  /*08d0*/  @!P0 BRA `(.L_x_14) ;  /* 0x0000000000148947 */ /* 0x00ffea0003800000 */
[----:B------:R-:W-:Y:S01]  /*08e0*/  IMAD.MOV.U32 R2, RZ, RZ, R22 ;  /* 0x000000ffff027224 */ /* 0x000fe200078e0016 */
[----:B------:R-:W-:-:S07]  /*08f0*/  MOV R19, 0x910 ;  /* 0x0000091000137802 */ /* 0x000fce0000000f00 */
[----:B-----5:R-:W-:Y:S05]  /*0900*/  CALL.REL.NOINC `($__internal_1_$__cuda_sm20_sqrt_rn_f32_slowpath) ;  /* 0x0000000800fc7944 */ /* 0x020fea0003c00000 */
[----:B------:R-:W-:Y:S01]  /*0910*/  MOV R3, R20 ;  /* 0x0000001400037202 */ /* 0x000fe20000000f00 */
[----:B------:R-:W-:Y:S06]  /*0920*/  BRA `(.L_x_15) ;  /* 0x0000000000107947 */ /* 0x000fec0003800000 */
.L_x_14:
[----:B------:R-:W-:Y:S01]  /*0930*/  FMUL.FTZ R3, R22, R19 ;  /* 0x0000001316037220 */ /* 0x000fe20000410000 */
[----:B------:R-:W-:-:S03]  /*0940*/  FMUL.FTZ R9, R19, 0.5 ;  /* 0x3f00000013097820 */ /* 0x000fc60000410000 */
[----:B------:R-:W-:-:S04]  /*0950*/  FFMA R2, -R3, R3, R22 ;  /* 0x0000000303027223 */ /* 0x000fc80000000116 */
[----:B------:R-:W-:-:S07]  /*0960*/  FFMA R3, R2, R9, R3 ;  /* 0x0000000902037223 */ /* 0x000fce0000000003 */
.L_x_15:
[----:B------:R-:W-:Y:S05]  /*0970*/  BSYNC.RECONVERGENT B0 ;  /* 0x0000000000007941 */ /* 0x000fea0003800200 */
.L_x_13:
[----:B------:R-:W0:Y:S01]  /*0980*/  MUFU.RCP R17, R16 ;  /* 0x0000001000117308 */ /* 0x000e220000001000 */
[----:B-----5:R-:W-:Y:S01]  /*0990*/  FADD R3, R18, -R3 ;  /* 0x8000000312037221 */ /* 0x020fe20000000000 */
[----:B------:R-:W-:Y:S03]  /*09a0*/  BSSY.RECONVERGENT B0, `(.L_x_16) ;  /* 0x000000d000007945 */ /* 0x000fe60003800200 */
[----:B------:R-:W-:-:S04]  /*09b0*/  FMUL.D2 R9, R3, R3 ;  /* 0x0000000303097220 */ /* 0x000fc80000300000 */
[----:B------:R-:W1:Y:S01]  /*09c0*/  FCHK P0, R9, R16 ;  /* 0x0000001009007302 */ /* 0x000e620000000000 */
[----:B0-----:R-:W-:-:S04]  /*09d0*/  FFMA R2, R17, -R16, 1 ;  /* 0x3f80000011027423 */ /* 0x001fc80000000810 */
[----:B------:R-:W-:-:S04]  /*09e0*/  FFMA R2, R17, R2, R17 ;  /* 0x0000000211027223 */ /* 0x000fc80000000011 */
[----:B------:R-:W-:-:S04]  /*09f0*/  FFMA R3, R2, R9, RZ ;  /* 0x0000000902037223 */ /* 0x000fc800000000ff */
[----:B------:R-:W-:-:S04]  /*0a00*/  FFMA R18, R3, -R16, R9 ;  /* 0x8000001003127223 */ /* 0x000fc80000000009 */
[----:B------:R-:W-:Y:S01]  /*0a10*/  FFMA R3, R2, R18, R3 ;  /* 0x0000001202037223 */ /* 0x000fe20000000003 */
[----:B-1----:R-:W-:Y:S06]  /*0a20*/  @!P0 BRA `(.L_x_17) ;  /* 0x0000000000108947 */ /* 0x002fec0003800000 */
[----:B------:R-:W-:Y:S02]  /*0a30*/  MOV R3, R9 ;  /* 0x0000000900037202 */ /* 0x000fe40000000f00 */
[----:B------:R-:W-:-:S07]  /*0a40*/  MOV R20, 0xa60 ;  /* 0x00000a6000147802 */ /* 0x000fce0000000f00 */
[----:B------:R-:W-:Y:S05]  /*0a50*/  CALL.REL.NOINC `($__internal_2_$__cuda_sm3x_div_rn_noftz_f32_slowpath) ;  /* 0x0000000c00007944 */ /* 0x000fea0003c00000 */
[----:B------:R-:W-:-:S07]  /*0a60*/  MOV R3, R19 ;  /* 0x0000001300037202 */ /* 0x000fce0000000f00 */
.L_x_17:
[----:B------:R-:W-:Y:S05]  /*0a70*/  BSYNC.RECONVERGENT B0 ;  /* 0x0000000000007941 */ /* 0x000fea0003800200 */
.L_x_16:
[----:B------:R-:W0:Y:S01]  /*0a80*/  MUFU.RCP R9, R16 ;  /* 0x0000001000097308 */ /* 0x000e220000001000 */
[----:B------:R-:W-:Y:S07]  /*0a90*/  BSSY.RECONVERGENT B0, `(.L_x_18) ;  /* 0x000000b000007945 */ /* 0x000fee0003800200 */
[----:B------:R-:W1:Y:S01]  /*0aa0*/  FCHK P0, R3, R16 ;  /* 0x0000001003007302 */ /* 0x000e620000000000 */
[----:B0-----:R-:W-:-:S04]  /*0ab0*/  FFMA R2, R9, -R16, 1 ;  /* 0x3f80000009027423 */ /* 0x001fc80000000810 */
[----:B------:R-:W-:-:S04]  /*0ac0*/  FFMA R2, R9, R2, R9 ;  /* 0x0000000209027223 */ /* 0x000fc80000000009 */
[----:B------:R-:W-:-:S04]  /*0ad0*/  FFMA R18, R2, R3, RZ ;  /* 0x0000000302127223 */ /* 0x000fc800000000ff */
[----:B------:R-:W-:-:S04]  /*0ae0*/  FFMA R9, R18, -R16, R3 ;  /* 0x8000001012097223 */ /* 0x000fc80000000003 */
[----:B------:R-:W-:Y:S01]  /*0af0*/  FFMA R2, R2, R9, R18 ;  /* 0x0000000902027223 */ /* 0x000fe20000000012 */
[----:B-1----:R-:W-:Y:S06]  /*0b00*/  @!P0 BRA `(.L_x_19) ;  /* 0x00000000000c8947 */ /* 0x002fec0003800000 */
[----:B------:R-:W-:-:S07]  /*0b10*/  MOV R20, 0xb30 ;  /* 0x00000b3000147802 */ /* 0x000fce0000000f00 */
[----:B------:R-:W-:Y:S05]  /*0b20*/  CALL.REL.NOINC `($__internal_2_$__cuda_sm3x_div_rn_noftz_f32_slowpath) ;  /* 0x0000000800cc7944 */ /* 0x000fea0003c00000 */
[----:B------:R-:W-:-:S07]  /*0b30*/  MOV R2, R19 ;  /* 0x0000001300027202 */ /* 0x000fce0000000f00 */
.L_x_19:
[----:B------:R-:W-:Y:S05]  /*0b40*/  BSYNC.RECONVERGENT B0 ;  /* 0x0000000000007941 */ /* 0x000fea0003800200 */
.L_x_18:
[----:B------:R-:W-:Y:S02]  /*0b50*/  HFMA2 R18, -RZ, RZ, 3.7421875, 0 ;  /* 0x437c0000ff127431 */ /* 0x000fe400000001ff */
[----:B------:R-:W-:Y:S01]  /*0b60*/  IMAD.MOV.U32 R3, RZ, RZ, 0x3bbb989d ;  /* 0x3bbb989dff037424 */ /* 0x000fe200078e00ff */
[----:B------:R-:W-:Y:S01]  /*0b70*/  UMOV UR4, 0xc924223 ;  /* 0x0c92422300047882 */ /* 0x000fe20000000000 */
[----:B------:R-:W-:Y:S01]  /*0b80*/  UMOV UR5, 0x3bc79ca1 ;  /* 0x3bc79ca100057882 */ /* 0x000fe20000000000 */
[----:B------:R-:W-:Y:S01]  /*0b90*/  UIADD3 UR7, UPT, UPT, UR7, 0x2, URZ ;  /* 0x0000000207077890 */ /* 0x000fe2000fffe0ff */
[----:B------:R-:W-:Y:S01]  /*0ba0*/  FFMA.SAT R3, R2, R3, 0.5 ;  /* 0x3f00000002037423 */ /* 0x000fe20000002003 */
[----:B------:R-:W-:Y:S02]  /*0bb0*/  IADD3 R6, P0, PT, R6, 0x8, RZ ;  /* 0x0000000806067810 */ /* 0x000fe40007f1e0ff */
[----:B------:R-:W-:Y:S01]  /*0bc0*/  UISETP.NE.AND UP0, UPT, UR7, URZ, UPT ;  /* 0x000000ff0700728c */ /* 0x000fe2000bf05270 */
[----:B------:R-:W-:Y:S01]  /*0bd0*/  IADD3 R15, PT, PT, R15, 0x6, RZ ;  /* 0x000000060f0f7810 */ /* 0x000fe20007ffe0ff */
[----:B------:R-:W-:Y:S01]  /*0be0*/  FFMA.RM R3, R3, R18, 12582913 ;  /* 0x4b40000103037423 */ /* 0x000fe20000004012 */
[----:B------:R-:W-:-:S03]  /*0bf0*/  IADD3.X R7, PT, PT, RZ, R7, RZ, P0, !PT ;  /* 0x00000007ff077210 */ /* 0x000fc600007fe4ff */
[C---:B------:R-:W-:Y:S01]  /*0c00*/  FADD R9, R3.reuse, -12583039 ;  /* 0xcb40007f03097421 */ /* 0x040fe20000000000 */
[----:B------:R-:W-:-:S03]  /*0c10*/  SHF.L.U32 R3, R3, 0x17, RZ ;  /* 0x0000001703037819 */ /* 0x000fc600000006ff */
[----:B------:R-:W-:-:S04]  /*0c20*/  FFMA R9, R2, 1.4426950216293334961, -R9 ;  /* 0x3fb8aa3b02097823 */ /* 0x000fc80000000809 */
[----:B------:R-:W-:Y:S02]  /*0c30*/  FFMA R18, R2, 1.925963033500011079e-08, R9 ;  /* 0x32a5706002127823 */ /* 0x000fe40000000009 */
[----:B------:R-:W-:Y:S08]  /*0c40*/  F2F.F64.F32 R8, R8 ;  /* 0x0000000800087310 */ /* 0x000ff00000201800 */
[----:B------:R-:W0:Y:S02]  /*0c50*/  MUFU.EX2 R18, R18 ;  /* 0x0000001200127308 */ /* 0x000e240000000800 */
[----:B0-----:R-:W-:-:S04]  /*0c60*/  FMUL R2, R3, R18 ;  /* 0x0000001203027220 */ /* 0x001fc80000400000 */
[----:B------:R-:W-:-:S04]  /*0c70*/  FMUL R19, R11, R2 ;  /* 0x000000020b137220 */ /* 0x000fc80000400000 */
[----:B------:R-:W0:Y:S02]  /*0c80*/  F2F.F64.F32 R2, R19 ;  /* 0x0000001300027310 */ /* 0x000e240000201800 */
[----:B0-----:R-:W-:-:S08]  /*0c90*/  DADD R2, R2, UR4 ;  /* 0x0000000402027e29 */ /* 0x001fd00008000000 */
[----:B------:R-:W-:-:S06]  /*0ca0*/  DMUL R2, R2, R8 ;  /* 0x0000000802027228 */ /* 0x000fcc0000000000 */
[----:B------:R0:W4:Y:S01]  /*0cb0*/  F2F.F32.F64 R17, R2 ;  /* 0x0000000200117310 */ /* 0x0001220000301000 */
[----:B------:R-:W-:Y:S05]  /*0cc0*/  BRA.U UP0, `(.L_x_20) ;  /* 0xfffffff500a87547 */ /* 0x000fea000b83ffff */
[----:B----4-:R2:W3:Y:S02]  /*0cd0*/  F2F.F64.F32 R4, R17 ;  /* 0x0000001100047310 */ /* 0x0104e40000201800 */
.L_x_5:
[----:B------:R-:W4:Y:S02]  /*0ce0*/  LDCU UR4, c[0x0][0x398] ;  /* 0x00007300ff0477ac */ /* 0x000f240008000800 */
[----:B----4-:R-:W-:-:S04]  /*0cf0*/  ULOP3.LUT UR4, UR4, 0x1, URZ, 0xc0, !UPT ;  /* 0x0000000104047892 */ /* 0x010fc8000f8ec0ff */
[----:B------:R-:W-:-:S09]  /*0d00*/  UISETP.NE.U32.AND UP0, UPT, UR4, 0x1, UPT ;  /* 0x000000010400788c */ /* 0x000fd2000bf05070 */
[----:B------:R-:W-:Y:S05]  /*0d10*/  BRA.U UP0, `(.L_x_3) ;  /* 0x0000000500387547 */ /* 0x000fea000b800000 */
[----:B0-----:R-:W0:Y:S01]  /*0d20*/  LDC.64 R2, c[0x0][0x390] ;  /* 0x0000e400ff027b82 */ /* 0x001e220000000a00 */
[----:B------:R-:W-:-:S04]  /*0d30*/  IMAD R7, R14, 0x3, RZ ;  /* 0x000000030e077824 */ /* 0x000fc800078e02ff */
[----:B0-----:R-:W-:-:S03]  /*0d40*/  IMAD.WIDE.U32 R2, R7, 0x4, R2 ;  /* 0x0000000407027825 */ /* 0x001fc600078e0002 */
[----:B------:R-:W0:Y:S02]  /*0d50*/  LDC.64 R6, c[0x0][0x3a0] ;  /* 0x0000e800ff067b82 */ /* 0x000e240000000a00 */
[----:B------:R-:W4:Y:S04]  /*0d60*/  LDG.E R8, desc[UR8][R2.64+0x4] ;  /* 0x0000040802087981 */ /* 0x000f28000c1e1900 */
[----:B------:R-:W2:Y:S04]  /*0d70*/  LDG.E R9, desc[UR8][R2.64] ;  /* 0x0000000802097981 */ /* 0x000ea8000c1e1900 */
[----:B------:R-:W3:Y:S01]  /*0d80*/  LDG.E R15, desc[UR8][R2.64+0x8] ;  /* 0x00000808020f7981 */ /* 0x000ee2000c1e1900 */
[----:B0-----:R-:W-:-:S06]  /*0d90*/  IMAD.WIDE.U32 R6, R14, 0x4, R6 ;  /* 0x000000040e067825 */ /* 0x001fcc00078e0006 */
[----:B------:R0:W5:Y:S01]  /*0da0*/  LDG.E R6, desc[UR8][R6.64] ;  /* 0x0000000806067981 */ /* 0x000162000c1e1900 */
[----:B------:R-:W-:Y:S01]  /*0db0*/  BSSY.RECONVERGENT B0, `(.L_x_21) ;  /* 0x0000014000007945 */ /* 0x000fe20003800200 */
[----:B----45:R-:W-:Y:S01]  /*0dc0*/  FADD R8, R13, -R8 ;  /* 0x800000080d087221 */ /* 0x030fe20000000000 */
[----:B--2---:R-:W-:-:S03]  /*0dd0*/  FADD R9, R12, -R9 ;  /* 0x800000090c097221 */ /* 0x004fc60000000000 */
[----:B------:R-:W-:Y:S01]  /*0de0*/  FMUL R8, R8, R8 ;  /* 0x0000000808087220 */ /* 0x000fe20000400000 */
[----:B---3--:R-:W-:-:S03]  /*0df0*/  FADD R15, -R15, 1.120000004768371582 ;  /* 0x3f8f5c290f0f7421 */ /* 0x008fc60000000100 */
[----:B------:R-:W-:-:S04]  /*0e00*/  FFMA R8, R9, R9, R8 ;  /* 0x0000000909087223 */ /* 0x000fc80000000008 */
[----:B------:R-:W-:-:S04]  /*0e10*/  FFMA R12, R15, R15, R8 ;  /* 0x0000000f0f0c7223 */ /* 0x000fc80000000008 */
[----:B------:R-:W-:Y:S01]  /*0e20*/  VIADD R8, R12, 0xf3000000 ;  /* 0xf30000000c087836 */ /* 0x000fe20000000000 */
[----:B------:R0:W2:Y:S04]  /*0e30*/  MUFU.RSQ R9, R12 ;  /* 0x0000000c00097308 */ /* 0x0000a80000001400 */
[----:B------:R-:W-:-:S13]  /*0e40*/  ISETP.GT.U32.AND P0, PT, R8, 0x727fffff, PT ;  /* 0x727fffff0800780c */ /* 0x000fda0003f04070 */
[----:B0-2---:R-:W-:Y:S05]  /*0e50*/  @!P0 BRA `(.L_x_22) ;  /* 0x0000000000148947 */ /* 0x005fea0003800000 */
[----:B------:R-:W-:Y:S02]  /*0e60*/  MOV R2, R12 ;  /* 0x0000000c00027202 */ /* 0x000fe40000000f00 */
[----:B------:R-:W-:-:S07]  /*0e70*/  MOV R19, 0xe90 ;  /* 0x00000e9000137802 */ /* 0x000fce0000000f00 */
[----:B-1----:R-:W-:Y:S05]  /*0e80*/  CALL.REL.NOINC `($__internal_1_$__cuda_sm20_sqrt_rn_f32_slowpath) ;  /* 0x00000004009c7944 */ /* 0x002fea0003c00000 */
[----:B------:R-:W-:Y:S01]  /*0e90*/  MOV R3, R20 ;  /* 0x0000001400037202 */ /* 0x000fe20000000f00 */
[----:B------:R-:W-:Y:S06]  /*0ea0*/  BRA `(.L_x_23) ;  /* 0x0000000000107947 */ /* 0x000fec0003800000 */
.L_x_22:
[----:B------:R-:W-:Y:S01]  /*0eb0*/  FMUL.FTZ R3, R12, R9 ;  /* 0x000000090c037220 */ /* 0x000fe20000410000 */
[----:B------:R-:W-:-:S03]  /*0ec0*/  FMUL.FTZ R7, R9, 0.5 ;  /* 0x3f00000009077820 */ /* 0x000fc60000410000 */
[----:B------:R-:W-:-:S04]  /*0ed0*/  FFMA R2, -R3, R3, R12 ;  /* 0x0000000303027223 */ /* 0x000fc8000000010c */
[----:B------:R-:W-:-:S07]  /*0ee0*/  FFMA R3, R2, R7, R3 ;  /* 0x0000000702037223 */ /* 0x000fce0000000003 */
.L_x_23:
[----:B------:R-:W-:Y:S05]  /*0ef0*/  BSYNC.RECONVERGENT B0 ;  /* 0x0000000000007941 */ /* 0x000fea0003800200 */
.L_x_21:
[----:B------:R-:W0:Y:S01]  /*0f00*/  LDC R7, c[0x0][0x3a8] ;  /* 0x0000ea00ff077b82 */ /* 0x000e220000000800 */
[----:B------:R-:W-:Y:S01]  /*0f10*/  FADD R3, R6, -R3 ;  /* 0x8000000306037221 */ /* 0x000fe20000000000 */
[----:B------:R-:W-:Y:S03]  /*0f20*/  BSSY.RECONVERGENT B0, `(.L_x_24) ;  /* 0x000000e000007945 */ /* 0x000fe60003800200 */
[----:B------:R-:W-:Y:S01]  /*0f30*/  FMUL.D2 R8, R3, R3 ;  /* 0x0000000303087220 */ /* 0x000fe20000300000 */
[----:B0-----:R-:W0:Y:S08]  /*0f40*/  MUFU.RCP R2, R7 ;  /* 0x0000000700027308 */ /* 0x001e300000001000 */
        /* <DEDUP_REMOVED lines=11> */
.L_x_25:
[----:B------:R-:W-:Y:S05]  /*1000*/  BSYNC.RECONVERGENT B0 ;  /* 0x0000000000007941 */ /* 0x000fea0003800200 */
.L_x_24:
[----:B------:R-:W0:Y:S01]  /*1010*/  LDC R8, c[0x0][0x3a8] ;  /* 0x0000ea00ff087b82 */ /* 0x000e220000000800 */
[----:B------:R-:W-:Y:S01]  /*1020*/  BSSY.RECONVERGENT B0, `(.L_x_26) ;  /* 0x000000c000007945 */ /* 0x000fe20003800200 */
        /* <DEDUP_REMOVED lines=10> */
[----:B------:R-:W-:-:S07]  /*10d0*/  IMAD.MOV.U32 R2, RZ, RZ, R19 ;  /* 0x000000ffff027224 */ /* 0x000fce00078e0013 */
.L_x_27:
[----:B------:R-:W-:Y:S05]  /*10e0*/  BSYNC.RECONVERGENT B0 ;  /* 0x0000000000007941 */ /* 0x000fea0003800200 */
.L_x_26:
[----:B------:R-:W-:Y:S01]  /*10f0*/  HFMA2 R3, -RZ, RZ, 0.96630859375, -0.0022525787353515625 ;  /* 0x3bbb989dff037431 */ /* 0x000fe200000001ff */
[----:B------:R-:W-:Y:S01]  /*1100*/  MOV R7, 0x437c0000 ;  /* 0x437c000000077802 */ /* 0x000fe20000000f00 */
[----:B------:R-:W-:Y:S01]  /*1110*/  UMOV UR4, 0xc924223 ;  /* 0x0c92422300047882 */ /* 0x000fe20000000000 */
[----:B------:R-:W-:Y:S02]  /*1120*/  UMOV UR5, 0x3bc79ca1 ;  /* 0x3bc79ca100057882 */ /* 0x000fe40000000000 */
[----:B-1----:R-:W-:-:S04]  /*1130*/  FFMA.SAT R0, R2, R3, 0.5 ;  /* 0x3f00000002007423 */ /* 0x002fc80000002003 */
        /* <DEDUP_REMOVED lines=10> */
[----:B------:R-:W-:-:S06]  /*11e0*/  DMUL R2, R2, R4 ;  /* 0x0000000402027228 */ /* 0x000fcc0000000000 */
[----:B------:R4:W0:Y:S05]  /*11f0*/  F2F.F32.F64 R17, R2 ;  /* 0x0000000200117310 */ /* 0x00082a0000301000 */
.L_x_3:
[----:B0---4-:R-:W0:Y:S02]  /*1200*/  LDC.64 R2, c[0x0][0x388] ;  /* 0x0000e200ff027b82 */ /* 0x011e240000000a00 */
[----:B0-----:R-:W-:-:S05]  /*1210*/  IMAD.WIDE R10, R10, 0x4, R2 ;  /* 0x000000040a0a7825 */ /* 0x001fca00078e0202 */
[----:B-1----:R-:W2:Y:S02]  /*1220*/  LDG.E R0, desc[UR8][R10.64] ;  /* 0x000000080a007981 */ /* 0x002ea4000c1e1900 */
[----:B--2---:R-:W-:-:S05]  /*1230*/  FMUL R17, R0, R17 ;  /* 0x0000001100117220 */ /* 0x004fca0000400000 */
[----:B------:R-:W-:Y:S01]  /*1240*/  STG.E desc[UR8][R10.64], R17 ;  /* 0x000000110a007986 */ /* 0x000fe2000c101908 */
[----:B------:R-:W-:Y:S05]  /*1250*/  EXIT ;  /* 0x000000000000794d */ /* 0x000fea0003800000 */
        .weak           $__internal_0_$__cuda_sm20_dblrcp_rn_slowpath_v3
        .type           $__internal_0_$__cuda_sm20_dblrcp_rn_slowpath_v3,@function
        .size           $__internal_0_$__cuda_sm20_dblrcp_rn_slowpath_v3,($__internal_1_$__cuda_sm20_sqrt_rn_f32_slowpath - $__internal_0_$__cuda_sm20_dblrcp_rn_slowpath_v3)
$__internal_0_$__cuda_sm20_dblrcp_rn_slowpath_v3:
[----:B------:R-:W-:Y:S01]  /*1260*/  MOV R2, R4 ;  /* 0x0000000400027202 */ /* 0x000fe20000000f00 */
[----:B------:R-:W-:-:S06]  /*1270*/  IMAD.MOV.U32 R3, RZ, RZ, R5 ;  /* 0x000000ffff037224 */ /* 0x000fcc00078e0005 */
[----:B------:R-:W-:-:S14]  /*1280*/  DSETP.GTU.AND P0, PT, |R2|, +INF , PT ;  /* 0x7ff000000200742a */ /* 0x000fdc0003f0c200 */
[----:B------:R-:W-:Y:S05]  /*1290*/  @P0 BRA `(.L_x_28) ;  /* 0x00000000007c0947 */ /* 0x000fea0003800000 */
[----:B------:R-:W-:-:S04]  /*12a0*/  LOP3.LUT R7, R5, 0x7fffffff, RZ, 0xc0, !PT ;  /* 0x7fffffff05077812 */ /* 0x000fc800078ec0ff */
[----:B------:R-:W-:-:S04]  /*12b0*/  IADD3 R4, PT, PT, R7, -0x1, RZ ;  /* 0xffffffff07047810 */ /* 0x000fc80007ffe0ff */
[----:B------:R-:W-:-:S13]  /*12c0*/  ISETP.GE.U32.AND P0, PT, R4, 0x7fefffff, PT ;  /* 0x7fefffff0400780c */ /* 0x000fda0003f06070 */
[----:B------:R-:W-:Y:S02]  /*12d0*/  @P0 LOP3.LUT R5, R3, 0x7ff00000, RZ, 0x3c, !PT ;  /* 0x7ff0000003050812 */ /* 0x000fe400078e3cff */
[----:B------:R-:W-:Y:S01]  /*12e0*/  @P0 MOV R4, RZ ;  /* 0x000000ff00040202 */ /* 0x000fe20000000f00 */
[----:B------:R-:W-:Y:S06]  /*12f0*/  @P0 BRA `(.L_x_29) ;  /* 0x00000000006c0947 */ /* 0x000fec0003800000 */
[----:B------:R-:W-:-:S13]  /*1300*/  ISETP.GE.U32.AND P0, PT, R7, 0x1000001, PT ;  /* 0x010000010700780c */ /* 0x000fda0003f06070 */
[----:B------:R-:W-:Y:S05]  /*1310*/  @!P0 BRA `(.L_x_30) ;  /* 0x0000000000348947 */ /* 0x000fea0003800000 */
[----:B------:R-:W-:Y:S02]  /*1320*/  IADD3 R5, PT, PT, R3, -0x3fe00000, RZ ;  /* 0xc020000003057810 */ /* 0x000fe40007ffe0ff */
[----:B------:R-:W-:Y:S02]  /*1330*/  MOV R4, R2 ;  /* 0x0000000200047202 */ /* 0x000fe40000000f00 */
[----:B------:R-:W0:Y:S04]  /*1340*/  MUFU.RCP64H R7, R5 ;  /* 0x0000000500077308 */ /* 0x000e280000001800 */
[----:B0-----:R-:W-:-:S08]  /*1350*/  DFMA R8, -R4, R6, 1 ;  /* 0x3ff000000408742b */ /* 0x001fd00000000106 */
[----:B------:R-:W-:-:S08]  /*1360*/  DFMA R8, R8, R8, R8 ;  /* 0x000000080808722b */ /* 0x000fd00000000008 */
[----:B------:R-:W-:-:S08]  /*1370*/  DFMA R8, R6, R8, R6 ;  /* 0x000000080608722b */ /* 0x000fd00000000006 */
[----:B------:R-:W-:-:S08]  /*1380*/  DFMA R6, -R4, R8, 1 ;  /* 0x3ff000000406742b */ /* 0x000fd00000000108 */
[----:B------:R-:W-:-:S08]  /*1390*/  DFMA R6, R8, R6, R8 ;  /* 0x000000060806722b */ /* 0x000fd00000000008 */
[----:B------:R-:W-:-:S08]  /*13a0*/  DMUL R6, R6, 2.2250738585072013831e-308 ;  /* 0x0010000006067828 */ /* 0x000fd00000000000 */
[----:B------:R-:W-:-:S08]  /*13b0*/  DFMA R2, -R2, R6, 1 ;  /* 0x3ff000000202742b */ /* 0x000fd00000000106 */
[----:B------:R-:W-:-:S08]  /*13c0*/  DFMA R2, R2, R2, R2 ;  /* 0x000000020202722b */ /* 0x000fd00000000002 */
[----:B------:R-:W-:Y:S01]  /*13d0*/  DFMA R4, R6, R2, R6 ;  /* 0x000000020604722b */ /* 0x000fe20000000006 */
[----:B------:R-:W-:Y:S10]  /*13e0*/  BRA `(.L_x_29) ;  /* 0x0000000000307947 */ /* 0x000ff40003800000 */
.L_x_30:
[----:B------:R-:W-:Y:S01]  /*13f0*/  DMUL R2, R2, 8.11296384146066816958e+31 ;  /* 0x4690000002027828 */ /* 0x000fe20000000000 */
[----:B------:R-:W-:-:S05]  /*1400*/  IMAD.MOV.U32 R4, RZ, RZ, R6 ;  /* 0x000000ffff047224 */ /* 0x000fca00078e0006 */
[----:B------:R-:W0:Y:S02]  /*1410*/  MUFU.RCP64H R5, R3 ;  /* 0x0000000300057308 */ /* 0x000e240000001800 */
[----:B0-----:R-:W-:-:S08]  /*1420*/  DFMA R6, -R2, R4, 1 ;  /* 0x3ff000000206742b */ /* 0x001fd00000000104 */
[----:B------:R-:W-:-:S08]  /*1430*/  DFMA R6, R6, R6, R6 ;  /* 0x000000060606722b */ /* 0x000fd00000000006 */
[----:B------:R-:W-:-:S08]  /*1440*/  DFMA R6, R4, R6, R4 ;  /* 0x000000060406722b */ /* 0x000fd00000000004 */
[----:B------:R-:W-:-:S08]  /*1450*/  DFMA R4, -R2, R6, 1 ;  /* 0x3ff000000204742b */ /* 0x000fd00000000106 */
[----:B------:R-:W-:-:S08]  /*1460*/  DFMA R4, R6, R4, R6 ;  /* 0x000000040604722b */ /* 0x000fd00000000006 */
[----:B------:R-:W-:Y:S01]  /*1470*/  DMUL R4, R4, 8.11296384146066816958e+31 ;  /* 0x4690000004047828 */ /* 0x000fe20000000000 */
[----:B------:R-:W-:Y:S10]  /*1480*/  BRA `(.L_x_29) ;  /* 0x0000000000087947 */ /* 0x000ff40003800000 */
.L_x_28:
[----:B------:R-:W-:Y:S02]  /*1490*/  LOP3.LUT R5, R3, 0x80000, RZ, 0xfc, !PT ;  /* 0x0008000003057812 */ /* 0x000fe400078efcff */
[----:B------:R-:W-:-:S07]  /*14a0*/  MOV R4, R2 ;  /* 0x0000000200047202 */ /* 0x000fce0000000f00 */
.L_x_29:
[----:B------:R-:W-:Y:S01]  /*14b0*/  MOV R2, R0 ;  /* 0x0000000000027202 */ /* 0x000fe20000000f00 */
[----:B------:R-:W-:Y:S01]  /*14c0*/  IMAD.MOV.U32 R3, RZ, RZ, 0x0 ;  /* 0x00000000ff037424 */ /* 0x000fe200078e00ff */
[----:B------:R-:W-:Y:S02]  /*14d0*/  MOV R8, R4 ;  /* 0x0000000400087202 */ /* 0x000fe40000000f00 */
[----:B------:R-:W-:Y:S01]  /*14e0*/  MOV R9, R5 ;  /* 0x0000000500097202 */ /* 0x000fe20000000f00 */
[----:B------:R-:W-:Y:S06]  /*14f0*/  RET.REL.NODEC R2 `(_Z8EvaluatePfS_S_iS_fi) ;  /* 0xffffffe802c07950 */ /* 0x000fec0003c3ffff */
        .weak           $__internal_1_$__cuda_sm20_sqrt_rn_f32_slowpath
        .type           $__internal_1_$__cuda_sm20_sqrt_rn_f32_slowpath,@function
        .size           $__internal_1_$__cuda_sm20_sqrt_rn_f32_slowpath,($__internal_2_$__cuda_sm3x_div_rn_noftz_f32_slowpath - $__internal_1_$__cuda_sm20_sqrt_rn_f32_slowpath)
$__internal_1_$__cuda_sm20_sqrt_rn_f32_slowpath:
[----:B------:R-:W-:-:S13]  /*1500*/  LOP3.LUT P0, RZ, R2, 0x7fffffff, RZ, 0xc0, !PT ;  /* 0x7fffffff02ff7812 */ /* 0x000fda000780c0ff */
[----:B------:R-:W-:Y:S01]  /*1510*/  @!P0 MOV R20, R2 ;  /* 0x0000000200148202 */ /* 0x000fe20000000f00 */
[----:B------:R-:W-:Y:S06]  /*1520*/  @!P0 BRA `(.L_x_31) ;  /* 0x0000000000408947 */ /* 0x000fec0003800000 */
[----:B------:R-:W-:-:S13]  /*1530*/  FSETP.GEU.FTZ.AND P0, PT, R2, RZ, PT ;  /* 0x000000ff0200720b */ /* 0x000fda0003f1e000 */
[----:B------:R-:W-:Y:S01]  /*1540*/  @!P0 MOV R20, 0x7fffffff ;  /* 0x7fffffff00148802 */ /* 0x000fe20000000f00 */
[----:B------:R-:W-:Y:S06]  /*1550*/  @!P0 BRA `(.L_x_31) ;  /* 0x0000000000348947 */ /* 0x000fec0003800000 */
[----:B------:R-:W-:-:S13]  /*1560*/  FSETP.GTU.FTZ.AND P0, PT, |R2|, +INF , PT ;  /* 0x7f8000000200780b */ /* 0x000fda0003f1c200 */
[----:B------:R-:W-:Y:S01]  /*1570*/  @P0 FADD.FTZ R20, R2, 1 ;  /* 0x3f80000002140421 */ /* 0x000fe20000010000 */
[----:B------:R-:W-:Y:S06]  /*1580*/  @P0 BRA `(.L_x_31) ;  /* 0x0000000000280947 */ /* 0x000fec0003800000 */
[----:B------:R-:W-:-:S13]  /*1590*/  FSETP.NEU.FTZ.AND P0, PT, |R2|, +INF , PT ;  /* 0x7f8000000200780b */ /* 0x000fda0003f1d200 */
[----:B------:R-:W-:-:S04]  /*15a0*/  @P0 FFMA R22, R2, 1.84467440737095516160e+19, RZ ;  /* 0x5f80000002160823 */ /* 0x000fc800000000ff */
[----:B------:R-:W0:Y:S02]  /*15b0*/  @P0 MUFU.RSQ R21, R22 ;  /* 0x0000001600150308 */ /* 0x000e240000001400 */
[----:B0-----:R-:W-:Y:S01]  /*15c0*/  @P0 FMUL.FTZ R3, R22, R21 ;  /* 0x0000001516030220 */ /* 0x001fe20000410000 */
[----:B------:R-:W-:-:S03]  /*15d0*/  @P0 FMUL.FTZ R21, R21, 0.5 ;  /* 0x3f00000015150820 */ /* 0x000fc60000410000 */
[----:B------:R-:W-:-:S04]  /*15e0*/  @P0 FADD.FTZ R20, -R3, -RZ ;  /* 0x800000ff03140221 */ /* 0x000fc80000010100 */
[----:B------:R-:W-:Y:S01]  /*15f0*/  @P0 FFMA R24, R3, R20, R22 ;  /* 0x0000001403180223 */ /* 0x000fe20000000016 */
[----:B------:R-:W-:-:S03]  /*1600*/  @!P0 MOV R20, R2 ;  /* 0x0000000200148202 */ /* 0x000fc60000000f00 */
[----:B------:R-:W-:-:S04]  /*1610*/  @P0 FFMA R21, R24, R21, R3 ;  /* 0x0000001518150223 */ /* 0x000fc80000000003 */
[----:B------:R-:W-:-:S07]  /*1620*/  @P0 FMUL.FTZ R20, R21, 2.3283064365386962891e-10 ;  /* 0x2f80000015140820 */ /* 0x000fce0000410000 */
.L_x_31:
[----:B------:R-:W-:Y:S01]  /*1630*/  MOV R2, R19 ;  /* 0x0000001300027202 */ /* 0x000fe20000000f00 */
[----:B------:R-:W-:-:S04]  /*1640*/  IMAD.MOV.U32 R3, RZ, RZ, 0x0 ;  /* 0x00000000ff037424 */ /* 0x000fc800078e00ff */
[----:B------:R-:W-:Y:S05]  /*1650*/  RET.REL.NODEC R2 `(_Z8EvaluatePfS_S_iS_fi) ;  /* 0xffffffe802687950 */ /* 0x000fea0003c3ffff */
        .weak           $__internal_2_$__cuda_sm3x_div_rn_noftz_f32_slowpath
        .type           $__internal_2_$__cuda_sm3x_div_rn_noftz_f32_slowpath,@function
        .size           $__internal_2_$__cuda_sm3x_div_rn_noftz_f32_slowpath,(.L_x_52 - $__internal_2_$__cuda_sm3x_div_rn_noftz_f32_slowpath)
$__internal_2_$__cuda_sm3x_div_rn_noftz_f32_slowpath:
[----:B------:R-:W-:Y:S01]  /*1660*/  SHF.R.U32.HI R19, RZ, 0x17, R0 ;  /* 0x00000017ff137819 */ /* 0x000fe20000011600 */
[----:B------:R-:W-:Y:S01]  /*1670*/  BSSY.RECONVERGENT B1, `(.L_x_32) ;  /* 0x0000063000017945 */ /* 0x000fe20003800200 */
[----:B------:R-:W-:Y:S02]  /*1680*/  SHF.R.U32.HI R24, RZ, 0x17, R3 ;  /* 0x00000017ff187819 */ /* 0x000fe40000011603 */
[----:B------:R-:W-:Y:S02]  /*1690*/  LOP3.LUT R19, R19, 0xff, RZ, 0xc0, !PT ;  /* 0x000000ff13137812 */ /* 0x000fe400078ec0ff */
[----:B------:R-:W-:Y:S02]  /*16a0*/  LOP3.LUT R24, R24, 0xff, RZ, 0xc0, !PT ;  /* 0x000000ff18187812 */ /* 0x000fe400078ec0ff */
[----:B------:R-:W-:Y:S02]  /*16b0*/  IADD3 R21, PT, PT, R19, -0x1, RZ ;  /* 0xffffffff13157810 */ /* 0x000fe40007ffe0ff */
[----:B------:R-:W-:-:S02]  /*16c0*/  IADD3 R22, PT, PT, R24, -0x1, RZ ;  /* 0xffffffff18167810 */ /* 0x000fc40007ffe0ff */
[----:B------:R-:W-:Y:S02]  /*16d0*/  ISETP.GT.U32.AND P0, PT, R21, 0xfd, PT ;  /* 0x000000fd1500780c */ /* 0x000fe40003f04070 */
[----:B------:R-:W-:Y:S02]  /*16e0*/  MOV R2, R0 ;  /* 0x0000000000027202 */ /* 0x000fe40000000f00 */
[----:B------:R-:W-:-:S13]  /*16f0*/  ISETP.GT.U32.OR P0, PT, R22, 0xfd, P0 ;  /* 0x000000fd1600780c */ /* 0x000fda0000704470 */
[----:B------:R-:W-:Y:S01]  /*1700*/  @!P0 MOV R18, RZ ;  /* 0x000000ff00128202 */ /* 0x000fe20000000f00 */
[----:B------:R-:W-:Y:S06]  /*1710*/  @!P0 BRA `(.L_x_33) ;  /* 0x00000000005c8947 */ /* 0x000fec0003800000 */
[----:B------:R-:W-:Y:S02]  /*1720*/  FSETP.GTU.FTZ.AND P0, PT, |R3|, +INF , PT ;  /* 0x7f8000000300780b */ /* 0x000fe40003f1c200 */
[----:B------:R-:W-:-:S04]  /*1730*/  FSETP.GTU.FTZ.AND P1, PT, |R0|, +INF , PT ;  /* 0x7f8000000000780b */ /* 0x000fc80003f3c200 */
[----:B------:R-:W-:-:S13]  /*1740*/  PLOP3.LUT P0, PT, P0, P1, PT, 0xf8, 0x8f ;  /* 0x00000000008f781c */ /* 0x000fda0000703f70 */
[----:B------:R-:W-:Y:S05]  /*1750*/  @P0 BRA `(.L_x_34) ;  /* 0x00000004004c0947 */ /* 0x000fea0003800000 */
[----:B------:R-:W-:-:S13]  /*1760*/  LOP3.LUT P0, RZ, R2, 0x7fffffff, R3, 0xc8, !PT ;  /* 0x7fffffff02ff7812 */ /* 0x000fda000780c803 */
[----:B------:R-:W-:Y:S05]  /*1770*/  @!P0 BRA `(.L_x_35) ;  /* 0x00000004003c8947 */ /* 0x000fea0003800000 */
[C---:B------:R-:W-:Y:S02]  /*1780*/  FSETP.NEU.FTZ.AND P2, PT, |R3|.reuse, +INF , PT ;  /* 0x7f8000000300780b */ /* 0x040fe40003f5d200 */
[----:B------:R-:W-:Y:S02]  /*1790*/  FSETP.NEU.FTZ.AND P1, PT, |R0|, +INF , PT ;  /* 0x7f8000000000780b */ /* 0x000fe40003f3d200 */
[----:B------:R-:W-:-:S11]  /*17a0*/  FSETP.NEU.FTZ.AND P0, PT, |R3|, +INF , PT ;  /* 0x7f8000000300780b */ /* 0x000fd60003f1d200 */
[----:B------:R-:W-:Y:S05]  /*17b0*/  @!P1 BRA !P2, `(.L_x_35) ;  /* 0x00000004002c9947 */ /* 0x000fea0005000000 */
[----:B------:R-:W-:-:S04]  /*17c0*/  LOP3.LUT P2, RZ, R3, 0x7fffffff, RZ, 0xc0, !PT ;  /* 0x7fffffff03ff7812 */ /* 0x000fc8000784c0ff */
[----:B------:R-:W-:-:S13]  /*17d0*/  PLOP3.LUT P1, PT, P1, P2, PT, 0x2f, 0xf2 ;  /* 0x0000000000f2781c */ /* 0x000fda0000f24577 */
[----:B------:R-:W-:Y:S05]  /*17e0*/  @P1 BRA `(.L_x_36) ;  /* 0x0000000400181947 */ /* 0x000fea0003800000 */
[----:B------:R-:W-:-:S04]  /*17f0*/  LOP3.LUT P1, RZ, R2, 0x7fffffff, RZ, 0xc0, !PT ;  /* 0x7fffffff02ff7812 */ /* 0x000fc8000782c0ff */
[----:B------:R-:W-:-:S13]  /*1800*/  PLOP3.LUT P0, PT, P0, P1, PT, 0x2f, 0xf2 ;  /* 0x0000000000f2781c */ /* 0x000fda0000702577 */
[----:B------:R-:W-:Y:S05]  /*1810*/  @P0 BRA `(.L_x_37) ;  /* 0x0000000400000947 */ /* 0x000fea0003800000 */
[----:B------:R-:W-:Y:S02]  /*1820*/  ISETP.GE.AND P0, PT, R22, RZ, PT ;  /* 0x000000ff1600720c */ /* 0x000fe40003f06270 */
[----:B------:R-:W-:-:S11]  /*1830*/  ISETP.GE.AND P1, PT, R21, RZ, PT ;  /* 0x000000ff1500720c */ /* 0x000fd60003f26270 */
[----:B------:R-:W-:Y:S01]  /*1840*/  @P0 IMAD.MOV.U32 R18, RZ, RZ, RZ ;  /* 0x000000ffff120224 */ /* 0x000fe200078e00ff */
[----:B------:R-:W-:Y:S01]  /*1850*/  @!P0 MOV R18, 0xffffffc0 ;  /* 0xffffffc000128802 */ /* 0x000fe20000000f00 */
[----:B------:R-:W-:Y:S01]  /*1860*/  @!P0 FFMA R3, R3, 1.84467440737095516160e+19, RZ ;  /* 0x5f80000003038823 */ /* 0x000fe200000000ff */
[----:B------:R-:W-:Y:S02]  /*1870*/  @!P1 FFMA R2, R0, 1.84467440737095516160e+19, RZ ;  /* 0x5f80000000029823 */ /* 0x000fe400000000ff */
[----:B------:R-:W-:-:S07]  /*1880*/  @!P1 IADD3 R18, PT, PT, R18, 0x40, RZ ;  /* 0x0000004012129810 */ /* 0x000fce0007ffe0ff */
.L_x_33:
[----:B------:R-:W-:Y:S01]  /*1890*/  LEA R21, R19, 0xc0800000, 0x17 ;  /* 0xc080000013157811 */ /* 0x000fe200078eb8ff */
[----:B------:R-:W-:Y:S01]  /*18a0*/  BSSY.RECONVERGENT B2, `(.L_x_38) ;  /* 0x0000036000027945 */ /* 0x000fe20003800200 */
[----:B------:R-:W-:Y:S02]  /*18b0*/  IADD3 R24, PT, PT, R24, -0x7f, RZ ;  /* 0xffffff8118187810 */ /* 0x000fe40007ffe0ff */
[----:B------:R-:W-:-:S03]  /*18c0*/  IADD3 R23, PT, PT, -R21, R2, RZ ;  /* 0x0000000215177210 */ /* 0x000fc60007ffe1ff */
[C---:B------:R-:W-:Y:S01]  /*18d0*/  IMAD R2, R24.reuse, -0x800000, R3 ;  /* 0xff80000018027824 */ /* 0x040fe200078e0203 */
[----:B------:R0:W1:Y:S01]  /*18e0*/  MUFU.RCP R22, R23 ;  /* 0x0000001700167308 */ /* 0x0000620000001000 */
[----:B------:R-:W-:Y:S01]  /*18f0*/  FADD.FTZ R21, -R23, -RZ ;  /* 0x800000ff17157221 */ /* 0x000fe20000010100 */
[----:B0-----:R-:W-:-:S05]  /*1900*/  IADD3 R23, PT, PT, R24, 0x7f, -R19 ;  /* 0x0000007f18177810 */ /* 0x001fca0007ffe813 */
[----:B------:R-:W-:Y:S02]  /*1910*/  IMAD.IADD R23, R23, 0x1, R18 ;  /* 0x0000000117177824 */ /* 0x000fe400078e0212 */
[----:B-1----:R-:W-:-:S04]  /*1920*/  FFMA R25, R22, R21, 1 ;  /* 0x3f80000016197423 */ /* 0x002fc80000000015 */
[----:B------:R-:W-:-:S04]  /*1930*/  FFMA R3, R22, R25, R22 ;  /* 0x0000001916037223 */ /* 0x000fc80000000016 */
[----:B------:R-:W-:-:S04]  /*1940*/  FFMA R22, R2, R3, RZ ;  /* 0x0000000302167223 */ /* 0x000fc800000000ff */
[----:B------:R-:W-:-:S04]  /*1950*/  FFMA R25, R21, R22, R2 ;  /* 0x0000001615197223 */ /* 0x000fc80000000002 */
[----:B------:R-:W-:-:S04]  /*1960*/  FFMA R22, R3, R25, R22 ;  /* 0x0000001903167223 */ /* 0x000fc80000000016 */
[----:B------:R-:W-:-:S04]  /*1970*/  FFMA R21, R21, R22, R2 ;  /* 0x0000001615157223 */ /* 0x000fc80000000002 */
[----:B------:R-:W-:-:S05]  /*1980*/  FFMA R2, R3, R21, R22 ;  /* 0x0000001503027223 */ /* 0x000fca0000000016 */
[----:B------:R-:W-:-:S04]  /*1990*/  SHF.R.U32.HI R19, RZ, 0x17, R2 ;  /* 0x00000017ff137819 */ /* 0x000fc80000011602 */
[----:B------:R-:W-:-:S04]  /*19a0*/  LOP3.LUT R18, R19, 0xff, RZ, 0xc0, !PT ;  /* 0x000000ff13127812 */ /* 0x000fc800078ec0ff */
[----:B------:R-:W-:-:S04]  /*19b0*/  IADD3 R18, PT, PT, R18, R23, RZ ;  /* 0x0000001712127210 */ /* 0x000fc80007ffe0ff */
[----:B------:R-:W-:-:S04]  /*19c0*/  IADD3 R19, PT, PT, R18, -0x1, RZ ;  /* 0xffffffff12137810 */ /* 0x000fc80007ffe0ff */
[----:B------:R-:W-:-:S13]  /*19d0*/  ISETP.GE.U32.AND P0, PT, R19, 0xfe, PT ;  /* 0x000000fe1300780c */ /* 0x000fda0003f06070 */
[----:B------:R-:W-:Y:S05]  /*19e0*/  @!P0 BRA `(.L_x_39) ;  /* 0x0000000000808947 */ /* 0x000fea0003800000 */
[----:B------:R-:W-:-:S13]  /*19f0*/  ISETP.GT.AND P0, PT, R18, 0xfe, PT ;  /* 0x000000fe1200780c */ /* 0x000fda0003f04270 */
[----:B------:R-:W-:Y:S05]  /*1a00*/  @P0 BRA `(.L_x_40) ;  /* 0x00000000006c0947 */ /* 0x000fea0003800000 */
[----:B------:R-:W-:-:S13]  /*1a10*/  ISETP.GE.AND P0, PT, R18, 0x1, PT ;  /* 0x000000011200780c */ /* 0x000fda0003f06270 */
[----:B------:R-:W-:Y:S05]  /*1a20*/  @P0 BRA `(.L_x_41) ;  /* 0x0000000000740947 */ /* 0x000fea0003800000 */
[----:B------:R-:W-:Y:S02]  /*1a30*/  ISETP.GE.AND P0, PT, R18, -0x18, PT ;  /* 0xffffffe81200780c */ /* 0x000fe40003f06270 */
[----:B------:R-:W-:-:S11]  /*1a40*/  LOP3.LUT R2, R2, 0x80000000, RZ, 0xc0, !PT ;  /* 0x8000000002027812 */ /* 0x000fd600078ec0ff */
[----:B------:R-:W-:Y:S05]  /*1a50*/  @!P0 BRA `(.L_x_41) ;  /* 0x0000000000688947 */ /* 0x000fea0003800000 */
[-CC-:B------:R-:W-:Y:S01]  /*1a60*/  FFMA.RZ R19, R3, R21.reuse, R22.reuse ;  /* 0x0000001503137223 */ /* 0x180fe2000000c016 */
[C---:B------:R-:W-:Y:S02]  /*1a70*/  IADD3 R24, PT, PT, R18.reuse, 0x20, RZ ;  /* 0x0000002012187810 */ /* 0x040fe40007ffe0ff */
[C---:B------:R-:W-:Y:S02]  /*1a80*/  ISETP.NE.AND P2, PT, R18.reuse, RZ, PT ;  /* 0x000000ff1200720c */ /* 0x040fe40003f45270 */
[----:B------:R-:W-:Y:S01]  /*1a90*/  LOP3.LUT R23, R19, 0x7fffff, RZ, 0xc0, !PT ;  /* 0x007fffff13177812 */ /* 0x000fe200078ec0ff */
[CCC-:B------:R-:W-:Y:S01]  /*1aa0*/  FFMA.RP R19, R3.reuse, R21.reuse, R22.reuse ;  /* 0x0000001503137223 */ /* 0x1c0fe20000008016 */
[----:B------:R-:W-:Y:S01]  /*1ab0*/  FFMA.RM R22, R3, R21, R22 ;  /* 0x0000001503167223 */ /* 0x000fe20000004016 */
[----:B------:R-:W-:Y:S02]  /*1ac0*/  ISETP.NE.AND P1, PT, R18, RZ, PT ;  /* 0x000000ff1200720c */ /* 0x000fe40003f25270 */
[----:B------:R-:W-:-:S02]  /*1ad0*/  LOP3.LUT R23, R23, 0x800000, RZ, 0xfc, !PT ;  /* 0x0080000017177812 */ /* 0x000fc400078efcff */
[----:B------:R-:W-:Y:S02]  /*1ae0*/  IADD3 R18, PT, PT, -R18, RZ, RZ ;  /* 0x000000ff12127210 */ /* 0x000fe40007ffe1ff */
[----:B------:R-:W-:Y:S02]  /*1af0*/  SHF.L.U32 R24, R23, R24, RZ ;  /* 0x0000001817187219 */ /* 0x000fe400000006ff */
[----:B------:R-:W-:Y:S02]  /*1b00*/  FSETP.NEU.FTZ.AND P0, PT, R19, R22, PT ;  /* 0x000000161300720b */ /* 0x000fe40003f1d000 */
[----:B------:R-:W-:Y:S02]  /*1b10*/  SEL R18, R18, RZ, P2 ;  /* 0x000000ff12127207 */ /* 0x000fe40001000000 */
[----:B------:R-:W-:Y:S02]  /*1b20*/  ISETP.NE.AND P1, PT, R24, RZ, P1 ;  /* 0x000000ff1800720c */ /* 0x000fe40000f25270 */
[----:B------:R-:W-:-:S02]  /*1b30*/  SHF.R.U32.HI R18, RZ, R18, R23 ;  /* 0x00000012ff127219 */ /* 0x000fc40000011617 */
[----:B------:R-:W-:Y:S02]  /*1b40*/  PLOP3.LUT P0, PT, P0, P1, PT, 0xf8, 0x8f ;  /* 0x00000000008f781c */ /* 0x000fe40000703f70 */
[----:B------:R-:W-:Y:S02]  /*1b50*/  SHF.R.U32.HI R22, RZ, 0x1, R18 ;  /* 0x00000001ff167819 */ /* 0x000fe40000011612 */
[----:B------:R-:W-:-:S04]  /*1b60*/  SEL R3, RZ, 0x1, !P0 ;  /* 0x00000001ff037807 */ /* 0x000fc80004000000 */
[----:B------:R-:W-:-:S04]  /*1b70*/  LOP3.LUT R3, R3, 0x1, R22, 0xf8, !PT ;  /* 0x0000000103037812 */ /* 0x000fc800078ef816 */
[----:B------:R-:W-:-:S05]  /*1b80*/  LOP3.LUT R3, R3, R18, RZ, 0xc0, !PT ;  /* 0x0000001203037212 */ /* 0x000fca00078ec0ff */
[----:B------:R-:W-:-:S05]  /*1b90*/  IMAD.IADD R3, R22, 0x1, R3 ;  /* 0x0000000116037824 */ /* 0x000fca00078e0203 */
[----:B------:R-:W-:Y:S01]  /*1ba0*/  LOP3.LUT R2, R3, R2, RZ, 0xfc, !PT ;  /* 0x0000000203027212 */ /* 0x000fe200078efcff */
[----:B------:R-:W-:Y:S06]  /*1bb0*/  BRA `(.L_x_41) ;  /* 0x0000000000107947 */ /* 0x000fec0003800000 */
.L_x_40:
[----:B------:R-:W-:-:S04]  /*1bc0*/  LOP3.LUT R2, R2, 0x80000000, RZ, 0xc0, !PT ;  /* 0x8000000002027812 */ /* 0x000fc800078ec0ff */
[----:B------:R-:W-:Y:S01]  /*1bd0*/  LOP3.LUT R2, R2, 0x7f800000, RZ, 0xfc, !PT ;  /* 0x7f80000002027812 */ /* 0x000fe200078efcff */
[----:B------:R-:W-:Y:S06]  /*1be0*/  BRA `(.L_x_41) ;  /* 0x0000000000047947 */ /* 0x000fec0003800000 */
.L_x_39:
[----:B------:R-:W-:-:S07]  /*1bf0*/  LEA R2, R23, R2, 0x17 ;  /* 0x0000000217027211 */ /* 0x000fce00078eb8ff */
.L_x_41:
[----:B------:R-:W-:Y:S05]  /*1c00*/  BSYNC.RECONVERGENT B2 ;  /* 0x0000000000027941 */ /* 0x000fea0003800200 */
.L_x_38:
[----:B------:R-:W-:Y:S05]  /*1c10*/  BRA `(.L_x_42) ;  /* 0x0000000000207947 */ /* 0x000fea0003800000 */
.L_x_37:
[----:B------:R-:W-:-:S04]  /*1c20*/  LOP3.LUT R2, R2, 0x80000000, R3, 0x48, !PT ;  /* 0x8000000002027812 */ /* 0x000fc800078e4803 */
[----:B------:R-:W-:Y:S01]  /*1c30*/  LOP3.LUT R2, R2, 0x7f800000, RZ, 0xfc, !PT ;  /* 0x7f80000002027812 */ /* 0x000fe200078efcff */
[----:B------:R-:W-:Y:S06]  /*1c40*/  BRA `(.L_x_42) ;  /* 0x0000000000147947 */ /* 0x000fec0003800000 */
.L_x_36:
[----:B------:R-:W-:Y:S01]  /*1c50*/  LOP3.LUT R2, R2, 0x80000000, R3, 0x48, !PT ;  /* 0x8000000002027812 */ /* 0x000fe200078e4803 */
[----:B------:R-:W-:Y:S06]  /*1c60*/  BRA `(.L_x_42) ;  /* 0x00000000000c7947 */ /* 0x000fec0003800000 */
.L_x_35:
[----:B------:R-:W0:Y:S01]  /*1c70*/  MUFU.RSQ R2, -QNAN ;  /* 0xffc0000000027908 */ /* 0x000e220000001400 */
[----:B------:R-:W-:Y:S05]  /*1c80*/  BRA `(.L_x_42) ;  /* 0x0000000000047947 */ /* 0x000fea0003800000 */
.L_x_34:
[----:B------:R-:W-:-:S07]  /*1c90*/  FADD.FTZ R2, R3, R0 ;  /* 0x0000000003027221 */ /* 0x000fce0000010000 */
.L_x_42:
[----:B------:R-:W-:Y:S05]  /*1ca0*/  BSYNC.RECONVERGENT B1 ;  /* 0x0000000000017941 */ /* 0x000fea0003800200 */
.L_x_32:
[----:B------:R-:W-:Y:S01]  /*1cb0*/  HFMA2 R3, -RZ, RZ, 0, 0 ;  /* 0x00000000ff037431 */ /* 0x000fe200000001ff */
[----:B0-----:R-:W-:Y:S02]  /*1cc0*/  MOV R19, R2 ;  /* 0x0000000200137202 */ /* 0x001fe40000000f00 */
[----:B------:R-:W-:-:S04]  /*1cd0*/  MOV R2, R20 ;  /* 0x0000001400027202 */ /* 0x000fc80000000f00 */
[----:B------:R-:W-:Y:S05]  /*1ce0*/  RET.REL.NODEC R2 `(_Z8EvaluatePfS_S_iS_fi) ;  /* 0xffffffe002c47950 */ /* 0x000fea0003c3ffff */
.L_x_43:
        /* <DEDUP_REMOVED lines=9> */
.L_x_52:


//--------------------- .text._Z6SamplePfS_S_ii   --------------------------
	.section	.text._Z6SamplePfS_S_ii,"ax",@progbits
	.align	128
        .global         _Z6SamplePfS_S_ii
        .type           _Z6SamplePfS_S_ii,@function
        .size           _Z6SamplePfS_S_ii,(.L_x_58 - _Z6SamplePfS_S_ii)
        .other          _Z6SamplePfS_S_ii,@"STO_CUDA_ENTRY STV_DEFAULT"
_Z6SamplePfS_S_ii:
.text._Z6SamplePfS_S_ii:
        /* <DEDUP_REMOVED lines=8> */
[----:B------:R-:W0:Y:S01]  /*0080*/  LDC.64 R2, c[0x0][0x388] ;  /* 0x0000e200ff027b82 */ /* 0x000e220000000a00 */
[----:B------:R-:W1:Y:S01]  /*0090*/  LDCU.64 UR4, c[0x0][0x358] ;  /* 0x00006b00ff0477ac */ /* 0x000e620008000a00 */
[----:B------:R-:W-:-:S06]  /*00a0*/  LEA R7, R9, R9, 0x1 ;  /* 0x0000000909077211 */ /* 0x000fcc00078e08ff */
[----:B------:R-:W2:Y:S01]  /*00b0*/  LDC.64 R4, c[0x0][0x380] ;  /* 0x0000e000ff047b82 */ /* 0x000ea20000000a00 */
[----:B0-----:R-:W-:-:S06]  /*00c0*/  IMAD.WIDE R2, R9, 0x4, R2 ;  /* 0x0000000409027825 */ /* 0x001fcc00078e0202 */
[----:B-1----:R-:W3:Y:S01]  /*00d0*/  LDG.E R2, desc[UR4][R2.64] ;  /* 0x0000000402027981 */ /* 0x002ee2000c1e1900 */
[----:B--2---:R-:W-:Y:S02]  /*00e0*/  IMAD.WIDE R4, R7, 0x4, R4 ;  /* 0x0000000407047825 */ /* 0x004fe400078e0204 */
[----:B------:R-:W0:Y:S03]  /*00f0*/  LDC.64 R6, c[0x0][0x390] ;  /* 0x0000e400ff067b82 */ /* 0x000e260000000a00 */
[----:B------:R-:W3:Y:S01]  /*0100*/  LDG.E R11, desc[UR4][R4.64] ;  /* 0x00000004040b7981 */ /* 0x000ee2000c1e1900 */
[----:B0-----:R-:W-:-:S03]  /*0110*/  IMAD.WIDE R6, R9, 0x4, R6 ;  /* 0x0000000409067825 */ /* 0x001fc600078e0206 */
[----:B------:R-:W2:Y:S01]  /*0120*/  LDG.E R9, desc[UR4][R4.64+0x4] ;  /* 0x0000040404097981 */ /* 0x000ea2000c1e1900 */
[----:B---3--:R-:W-:-:S05]  /*0130*/  FADD R11, R2, R11 ;  /* 0x0000000b020b7221 */ /* 0x008fca0000000000 */
[----:B------:R-:W-:Y:S04]  /*0140*/  STG.E desc[UR4][R4.64], R11 ;  /* 0x0000000b04007986 */ /* 0x000fe8000c101904 */
[----:B------:R-:W2:Y:S02]  /*0150*/  LDG.E R6, desc[UR4][R6.64] ;  /* 0x0000000406067981 */ /* 0x000ea4000c1e1900 */
[----:B--2---:R-:W-:-:S05]  /*0160*/  FADD R9, R6, R9 ;  /* 0x0000000906097221 */ /* 0x004fca0000000000 */
[----:B------:R-:W-:Y:S01]  /*0170*/  STG.E desc[UR4][R4.64+0x4], R9 ;  /* 0x0000040904007986 */ /* 0x000fe2000c101904 */
[----:B------:R-:W-:Y:S05]  /*0180*/  EXIT ;  /* 0x000000000000794d */ /* 0x000fea0003800000 */
.L_x_44:
        /* <DEDUP_REMOVED lines=15> */
.L_x_58:


//--------------------- .text._Z15InitialParticlePfS_fffi --------------------------
	.section	.text._Z15InitialParticlePfS_fffi,"ax",@progbits
	.align	128
        .global         _Z15InitialParticlePfS_fffi
        .type           _Z15InitialParticlePfS_fffi,@function
        .size           _Z15InitialParticlePfS_fffi,(.L_x_53 - _Z15InitialParticlePfS_fffi)
        .other          _Z15InitialParticlePfS_fffi,@"STO_CUDA_ENTRY STV_DEFAULT"
_Z15InitialParticlePfS_fffi:
.text._Z15InitialParticlePfS_fffi:
        /* <DEDUP_REMOVED lines=8> */
[----:B------:R-:W0:Y:S01]  /*0080*/  I2F.F64 R4, UR5 ;  /* 0x0000000500047d12 */ /* 0x000e220008201c00 */
[----:B------:R-:W1:Y:S01]  /*0090*/  LDC.64 R10, c[0x0][0x380] ;  /* 0x0000e000ff0a7b82 */ /* 0x000e620000000a00 */
[----:B------:R-:W2:Y:S01]  /*00a0*/  LDCU.64 UR4, c[0x0][0x358] ;  /* 0x00006b00ff0477ac */ /* 0x000ea20008000a00 */
[----:B------:R-:W-:-:S06]  /*00b0*/  IMAD R13, R0, 0x3, RZ ;  /* 0x00000003000d7824 */ /* 0x000fcc00078e02ff */
[----:B------:R-:W2:Y:S01]  /*00c0*/  LDC.64 R14, c[0x0][0x390] ;  /* 0x0000e400ff0e7b82 */ /* 0x000ea20000000a00 */
[----:B0-----:R-:W0:Y:S01]  /*00d0*/  MUFU.RCP64H R7, R5 ;  /* 0x0000000500077308 */ /* 0x001e220000001800 */
[----:B------:R-:W-:-:S05]  /*00e0*/  VIADD R6, R5, 0x300402 ;  /* 0x0030040205067836 */ /* 0x000fca0000000000 */
[----:B------:R-:W-:Y:S01]  /*00f0*/  FSETP.GEU.AND P0, PT, |R6|, 5.8789094863358348022e-39, PT ;  /* 0x004004020600780b */ /* 0x000fe20003f0e200 */
[----:B0-----:R-:W-:-:S08]  /*0100*/  DFMA R2, -R4, R6, 1 ;  /* 0x3ff000000402742b */ /* 0x001fd00000000106 */
[----:B------:R-:W-:Y:S01]  /*0110*/  DFMA R8, R2, R2, R2 ;  /* 0x000000020208722b */ /* 0x000fe20000000002 */
[----:B-1----:R-:W-:-:S04]  /*0120*/  IMAD.WIDE R2, R13, 0x4, R10 ;  /* 0x000000040d027825 */ /* 0x002fc800078e020a */
[----:B------:R-:W-:Y:S01]  /*0130*/  IMAD.MOV.U32 R13, RZ, RZ, 0x3f6147ae ;  /* 0x3f6147aeff0d7424 */ /* 0x000fe200078e00ff */
[----:B--2---:R0:W-:Y:S02]  /*0140*/  STG.E desc[UR4][R2.64], R14 ;  /* 0x0000000e02007986 */ /* 0x0041e4000c101904 */
[----:B------:R-:W-:Y:S02]  /*0150*/  DFMA R8, R6, R8, R6 ;  /* 0x000000080608722b */ /* 0x000fe40000000006 */
[----:B------:R0:W-:Y:S04]  /*0160*/  STG.E desc[UR4][R2.64+0x8], R13 ;  /* 0x0000080d02007986 */ /* 0x0001e8000c101904 */
[----:B------:R0:W-:Y:S02]  /*0170*/  STG.E desc[UR4][R2.64+0x4], R15 ;  /* 0x0000040f02007986 */ /* 0x0001e4000c101904 */
[----:B------:R-:W-:-:S08]  /*0180*/  DFMA R10, -R4, R8, 1 ;  /* 0x3ff00000040a742b */ /* 0x000fd00000000108 */
[----:B------:R-:W-:Y:S01]  /*0190*/  DFMA R8, R8, R10, R8 ;  /* 0x0000000a0808722b */ /* 0x000fe20000000008 */
[----:B------:R-:W-:Y:S10]  /*01a0*/  @P0 BRA `(.L_x_45) ;  /* 0x0000000000100947 */ /* 0x000ff40003800000 */
[----:B0-----:R-:W-:-:S04]  /*01b0*/  LOP3.LUT R2, R5, 0x7fffffff, RZ, 0xc0, !PT ;  /* 0x7fffffff05027812 */ /* 0x001fc800078ec0ff */
[----:B------:R-:W-:Y:S02]  /*01c0*/  IADD3 R8, PT, PT, R2, -0x100000, RZ ;  /* 0xfff0000002087810 */ /* 0x000fe40007ffe0ff */
[----:B------:R-:W-:-:S07]  /*01d0*/  MOV R2, 0x1f0 ;  /* 0x000001f000027802 */ /* 0x000fce0000000f00 */
[----:B------:R-:W-:Y:S05]  /*01e0*/  CALL.REL.NOINC `($__internal_3_$__cuda_sm20_dblrcp_rn_slowpath_v3) ;  /* 0x0000000000147944 */ /* 0x000fea0003c00000 */
.L_x_45:
[----:B0-----:R-:W0:Y:S01]  /*01f0*/  LDC.64 R2, c[0x0][0x388] ;  /* 0x0000e200ff027b82 */ /* 0x001e220000000a00 */
[----:B------:R-:W1:Y:S01]  /*0200*/  F2F.F32.F64 R9, R8 ;  /* 0x0000000800097310 */ /* 0x000e620000301000 */
[----:B0-----:R-:W-:-:S05]  /*0210*/  IMAD.WIDE R2, R0, 0x4, R2 ;  /* 0x0000000400027825 */ /* 0x001fca00078e0202 */
[----:B-1----:R-:W-:Y:S01]  /*0220*/  STG.E desc[UR4][R2.64], R9 ;  /* 0x0000000902007986 */ /* 0x002fe2000c101904 */
[----:B------:R-:W-:Y:S05]  /*0230*/  EXIT ;  /* 0x000000000000794d */ /* 0x000fea0003800000 */
        .weak           $__internal_3_$__cuda_sm20_dblrcp_rn_slowpath_v3
        .type           $__internal_3_$__cuda_sm20_dblrcp_rn_slowpath_v3,@function
        .size           $__internal_3_$__cuda_sm20_dblrcp_rn_slowpath_v3,(.L_x_53 - $__internal_3_$__cuda_sm20_dblrcp_rn_slowpath_v3)
$__internal_3_$__cuda_sm20_dblrcp_rn_slowpath_v3:
[----:B------:R-:W-:-:S14]  /*0240*/  DSETP.GTU.AND P0, PT, |R4|, +INF , PT ;  /* 0x7ff000000400742a */ /* 0x000fdc0003f0c200 */
[----:B------:R-:W-:Y:S05]  /*0250*/  @P0 BRA `(.L_x_46) ;  /* 0x00000000007c0947 */ /* 0x000fea0003800000 */
[----:B------:R-:W-:-:S05]  /*0260*/  LOP3.LUT R3, R5, 0x7fffffff, RZ, 0xc0, !PT ;  /* 0x7fffffff05037812 */ /* 0x000fca00078ec0ff */
[----:B------:R-:W-:-:S05]  /*0270*/  VIADD R6, R3, 0xffffffff ;  /* 0xffffffff03067836 */ /* 0x000fca0000000000 */
[----:B------:R-:W-:-:S13]  /*0280*/  ISETP.GE.U32.AND P0, PT, R6, 0x7fefffff, PT ;  /* 0x7fefffff0600780c */ /* 0x000fda0003f06070 */
[----:B------:R-:W-:Y:S01]  /*0290*/  @P0 LOP3.LUT R7, R5, 0x7ff00000, RZ, 0x3c, !PT ;  /* 0x7ff0000005070812 */ /* 0x000fe200078e3cff */
[----:B------:R-:W-:Y:S01]  /*02a0*/  @P0 IMAD.MOV.U32 R6, RZ, RZ, RZ ;  /* 0x000000ffff060224 */ /* 0x000fe200078e00ff */
[----:B------:R-:W-:Y:S06]  /*02b0*/  @P0 BRA `(.L_x_47) ;  /* 0x00000000006c0947 */ /* 0x000fec0003800000 */
[----:B------:R-:W-:-:S13]  /*02c0*/  ISETP.GE.U32.AND P0, PT, R3, 0x1000001, PT ;  /* 0x010000010300780c */ /* 0x000fda0003f06070 */
[----:B------:R-:W-:Y:S05]  /*02d0*/  @!P0 BRA `(.L_x_48) ;  /* 0x0000000000348947 */ /* 0x000fea0003800000 */
[----:B------:R-:W-:Y:S01]  /*02e0*/  IADD3 R7, PT, PT, R5, -0x3fe00000, RZ ;  /* 0xc020000005077810 */ /* 0x000fe20007ffe0ff */
[----:B------:R-:W-:-:S03]  /*02f0*/  IMAD.MOV.U32 R6, RZ, RZ, R4 ;  /* 0x000000ffff067224 */ /* 0x000fc600078e0004 */
[----:B------:R-:W0:Y:S03]  /*0300*/  MUFU.RCP64H R9, R7 ;  /* 0x0000000700097308 */ /* 0x000e260000001800 */
        /* <DEDUP_REMOVED lines=10> */
.L_x_48:
[----:B------:R-:W-:Y:S01]  /*03b0*/  DMUL R4, R4, 8.11296384146066816958e+31 ;  /* 0x4690000004047828 */ /* 0x000fe20000000000 */
[----:B------:R-:W-:-:S05]  /*03c0*/  MOV R6, R8 ;  /* 0x0000000800067202 */ /* 0x000fca0000000f00 */
        /* <DEDUP_REMOVED lines=8> */
.L_x_46:
[----:B------:R-:W-:Y:S01]  /*0450*/  LOP3.LUT R7, R5, 0x80000, RZ, 0xfc, !PT ;  /* 0x0008000005077812 */ /* 0x000fe200078efcff */
[----:B------:R-:W-:-:S07]  /*0460*/  IMAD.MOV.U32 R6, RZ, RZ, R4 ;  /* 0x000000ffff067224 */ /* 0x000fce00078e0004 */
.L_x_47:
[----:B------:R-:W-:Y:S01]  /*0470*/  MOV R3, 0x0 ;  /* 0x0000000000037802 */ /* 0x000fe20000000f00 */
[----:B------:R-:W-:Y:S01]  /*0480*/  IMAD.MOV.U32 R9, RZ, RZ, R7 ;  /* 0x000000ffff097224 */ /* 0x000fe200078e0007 */
[----:B------:R-:W-:Y:S02]  /*0490*/  MOV R8, R6 ;  /* 0x0000000600087202 */ /* 0x000fe40000000f00 */
[----:B------:R-:W-:Y:S05]  /*04a0*/  RET.REL.NODEC R2 `(_Z15InitialParticlePfS_fffi) ;  /* 0xfffffff802d47950 */ /* 0x000fea0003c3ffff */
.L_x_49:
        /* <DEDUP_REMOVED lines=13> */
.L_x_53:


//--------------------- .nv.shared.reserved.0     --------------------------
	.section	.nv.shared.reserved.0,"aw",@nobits
	.weak		__nv_reservedSMEM_offset_0_alias
	.size		__nv_reservedSMEM_offset_0_alias, 0, 64
	.other		__nv_reservedSMEM_offset_0_alias,@"STO_CUDA_RESERVED_SHARED STV_DEFAULT"
__nv_reservedSMEM_offset_0_alias:
	.zero		0
	.zero		64


//--------------------- .nv.constant0._Z8ReSamplePfS_i --------------------------
	.section	.nv.constant0._Z8ReSamplePfS_i,"a",@progbits
	.sectionflags	@""
	.align	4
.nv.constant0._Z8ReSamplePfS_i:
	.zero		916


//--------------------- .nv.constant0._Z9GetResultPfS_iS_ --------------------------
	.section	.nv.constant0._Z9GetResultPfS_iS_,"a",@progbits
	.sectionflags	@""
	.align	4
.nv.constant0._Z9GetResultPfS_iS_:
	.zero		928


//--------------------- .nv.constant0._Z10NormalizedPfi --------------------------
	.section	.nv.constant0._Z10NormalizedPfi,"a",@progbits
	.sectionflags	@""
	.align	4
.nv.constant0._Z10NormalizedPfi:
	.zero		908


//--------------------- .nv.constant0._Z8EvaluatePfS_S_iS_fi --------------------------
	.section	.nv.constant0._Z8EvaluatePfS_S_iS_fi,"a",@progbits
	.sectionflags	@""
	.align	4
.nv.constant0._Z8EvaluatePfS_S_iS_fi:
	.zero		944


//--------------------- .nv.constant0._Z6SamplePfS_S_ii --------------------------
	.section	.nv.constant0._Z6SamplePfS_S_ii,"a",@progbits
	.sectionflags	@""
	.align	4
.nv.constant0._Z6SamplePfS_S_ii:
	.zero		928


//--------------------- .nv.constant0._Z15InitialParticlePfS_fffi --------------------------
	.section	.nv.constant0._Z15InitialParticlePfS_fffi,"a",@progbits
	.sectionflags	@""
	.align	4
.nv.constant0._Z15InitialParticlePfS_fffi:
	.zero		928


//--------------------- SYMBOLS --------------------------

	.type		.nv.reservedSmem.offset0,@object
	.size		.nv.reservedSmem.offset0,0x4
